//
// Generated by NVIDIA NVVM Compiler
//
// Compiler Build ID: CL-36424714
// Cuda compilation tools, release 13.0, V13.0.88
// Based on NVVM 20.0.0
//

.version 9.0
.target sm_100
.address_size 64

	// .globl	DrawRgbBackgroundKernel

.visible .entry DrawRgbBackgroundKernel(
	.param .u64 .ptr .align 1 DrawRgbBackgroundKernel_param_0,
	.param .u32 DrawRgbBackgroundKernel_param_1,
	.param .u32 DrawRgbBackgroundKernel_param_2,
	.param .f32 DrawRgbBackgroundKernel_param_3,
	.param .f32 DrawRgbBackgroundKernel_param_4,
	.param .f32 DrawRgbBackgroundKernel_param_5
)
{
	.reg .pred 	%p<6>;
	.reg .b16 	%rs<2>;
	.reg .b32 	%r<14>;
	.reg .b32 	%f<7>;
	.reg .b64 	%rd<5>;

	ld.param.u64 	%rd1, [DrawRgbBackgroundKernel_param_0];
	ld.param.u32 	%r4, [DrawRgbBackgroundKernel_param_1];
	ld.param.u32 	%r5, [DrawRgbBackgroundKernel_param_2];
	ld.param.f32 	%f6, [DrawRgbBackgroundKernel_param_3];
	ld.param.f32 	%f3, [DrawRgbBackgroundKernel_param_4];
	ld.param.f32 	%f4, [DrawRgbBackgroundKernel_param_5];
	mov.u32 	%r6, %tid.x;
	mov.u32 	%r7, %ntid.x;
	mov.u32 	%r8, %ctaid.z;
	mad.lo.s32 	%r1, %r7, %r8, %r6;
	setp.ge.s32 	%p1, %r1, %r4;
	@%p1 bra 	$L__BB0_7;
	mov.u32 	%r2, %ctaid.y;
	mov.u32 	%r9, %nctaid.x;
	mov.u32 	%r10, %ctaid.x;
	mad.lo.s32 	%r11, %r2, %r9, %r10;
	mad.lo.s32 	%r3, %r4, %r11, %r1;
	mul.lo.s32 	%r12, %r4, %r5;
	mul.lo.s32 	%r13, %r12, 3;
	setp.ge.s32 	%p2, %r3, %r13;
	@%p2 bra 	$L__BB0_7;
	cvt.u16.u32 	%rs1, %r2;
	setp.eq.s16 	%p3, %rs1, 0;
	@%p3 bra 	$L__BB0_6;
	setp.eq.s16 	%p4, %rs1, 2;
	mov.f32 	%f6, %f4;
	@%p4 bra 	$L__BB0_6;
	setp.ne.s16 	%p5, %rs1, 1;
	mov.f32 	%f6, %f3;
	@%p5 bra 	$L__BB0_5;
	bra.uni 	$L__BB0_6;
$L__BB0_5:
	mov.f32 	%f6, 0f00000000;
$L__BB0_6:
	cvta.to.global.u64 	%rd2, %rd1;
	mul.wide.s32 	%rd3, %r3, 4;
	add.s64 	%rd4, %rd2, %rd3;
	st.global.f32 	[%rd4], %f6;
$L__BB0_7:
	ret;

}
	// .globl	AddRgbNoiseKernel
.visible .entry AddRgbNoiseKernel(
	.param .u64 .ptr .align 1 AddRgbNoiseKernel_param_0,
	.param .u32 AddRgbNoiseKernel_param_1,
	.param .u32 AddRgbNoiseKernel_param_2,
	.param .u64 .ptr .align 1 AddRgbNoiseKernel_param_3
)
{
	.reg .pred 	%p<2>;
	.reg .b32 	%r<33>;
	.reg .b32 	%f<4>;
	.reg .b64 	%rd<11>;

	ld.param.u64 	%rd1, [AddRgbNoiseKernel_param_0];
	ld.param.u32 	%r3, [AddRgbNoiseKernel_param_1];
	ld.param.u32 	%r4, [AddRgbNoiseKernel_param_2];
	ld.param.u64 	%rd2, [AddRgbNoiseKernel_param_3];
	mov.u32 	%r5, %ntid.x;
	mov.u32 	%r6, %ctaid.y;
	mov.u32 	%r7, %nctaid.x;
	mov.u32 	%r8, %ctaid.x;
	mov.u32 	%r9, %tid.x;
	mad.lo.s32 	%r10, %r7, %r6, %r8;
	mad.lo.s32 	%r1, %r10, %r5, %r9;
	mul.lo.s32 	%r2, %r4, %r3;
	setp.ge.s32 	%p1, %r1, %r2;
	@%p1 bra 	$L__BB1_2;
	cvta.to.global.u64 	%rd3, %rd1;
	cvta.to.global.u64 	%rd4, %rd2;
	mul.wide.s32 	%rd5, %r1, 4;
	add.s64 	%rd6, %rd3, %rd5;
	ld.global.u32 	%r11, [%rd6];
	and.b32  	%r12, %r11, 255;
	add.s64 	%rd7, %rd4, %rd5;
	ld.global.f32 	%f1, [%rd7];
	cvt.rzi.s32.f32 	%r13, %f1;
	add.s32 	%r14, %r13, %r12;
	min.s32 	%r15, %r14, 255;
	max.s32 	%r16, %r15, 0;
	shr.u32 	%r17, %r11, 8;
	and.b32  	%r18, %r17, 255;
	mul.wide.s32 	%rd8, %r2, 4;
	add.s64 	%rd9, %rd7, %rd8;
	ld.global.f32 	%f2, [%rd9];
	cvt.rzi.s32.f32 	%r19, %f2;
	add.s32 	%r20, %r19, %r18;
	min.s32 	%r21, %r20, 255;
	max.s32 	%r22, %r21, 0;
	shr.u32 	%r23, %r11, 16;
	and.b32  	%r24, %r23, 255;
	add.s64 	%rd10, %rd9, %rd8;
	ld.global.f32 	%f3, [%rd10];
	cvt.rzi.s32.f32 	%r25, %f3;
	add.s32 	%r26, %r25, %r24;
	min.s32 	%r27, %r26, 255;
	max.s32 	%r28, %r27, 0;
	shl.b32 	%r29, %r22, 8;
	or.b32  	%r30, %r29, %r16;
	shl.b32 	%r31, %r28, 16;
	or.b32  	%r32, %r30, %r31;
	st.global.u32 	[%rd6], %r32;
$L__BB1_2:
	ret;

}
	// .globl	DrawRgbaColorKernel
.visible .entry DrawRgbaColorKernel(
	.param .u64 .ptr .align 1 DrawRgbaColorKernel_param_0,
	.param .u32 DrawRgbaColorKernel_param_1,
	.param .u32 DrawRgbaColorKernel_param_2,
	.param .u32 DrawRgbaColorKernel_param_3,
	.param .u32 DrawRgbaColorKernel_param_4,
	.param .u32 DrawRgbaColorKernel_param_5,
	.param .u32 DrawRgbaColorKernel_param_6,
	.param .f32 DrawRgbaColorKernel_param_7,
	.param .f32 DrawRgbaColorKernel_param_8,
	.param .f32 DrawRgbaColorKernel_param_9
)
{
	.reg .pred 	%p<14>;
	.reg .b32 	%r<25>;
	.reg .b32 	%f<7>;
	.reg .b64 	%rd<5>;

	ld.param.u64 	%rd1, [DrawRgbaColorKernel_param_0];
	ld.param.u32 	%r5, [DrawRgbaColorKernel_param_1];
	ld.param.u32 	%r6, [DrawRgbaColorKernel_param_2];
	ld.param.u32 	%r7, [DrawRgbaColorKernel_param_3];
	ld.param.u32 	%r8, [DrawRgbaColorKernel_param_4];
	ld.param.u32 	%r9, [DrawRgbaColorKernel_param_5];
	ld.param.u32 	%r10, [DrawRgbaColorKernel_param_6];
	ld.param.f32 	%f6, [DrawRgbaColorKernel_param_7];
	ld.param.f32 	%f3, [DrawRgbaColorKernel_param_8];
	ld.param.f32 	%f4, [DrawRgbaColorKernel_param_9];
	mov.u32 	%r11, %ntid.x;
	mov.u32 	%r12, %ctaid.y;
	mov.u32 	%r13, %nctaid.x;
	mov.u32 	%r14, %ctaid.x;
	mov.u32 	%r15, %tid.x;
	mad.lo.s32 	%r16, %r13, %r12, %r14;
	mad.lo.s32 	%r17, %r16, %r11, %r15;
	mul.lo.s32 	%r18, %r10, %r9;
	div.s32 	%r1, %r17, %r18;
	mul.lo.s32 	%r19, %r1, %r18;
	sub.s32 	%r2, %r17, %r19;
	setp.gt.s32 	%p1, %r1, 2;
	@%p1 bra 	$L__BB2_7;
	div.s32 	%r20, %r2, %r9;
	mul.lo.s32 	%r21, %r20, %r9;
	sub.s32 	%r22, %r2, %r21;
	add.s32 	%r3, %r22, %r7;
	setp.lt.s32 	%p2, %r3, %r5;
	setp.gt.s32 	%p3, %r3, -1;
	and.pred  	%p4, %p2, %p3;
	add.s32 	%r4, %r20, %r8;
	setp.lt.s32 	%p5, %r4, %r6;
	setp.gt.s32 	%p6, %r4, -1;
	and.pred  	%p7, %p5, %p6;
	and.pred  	%p9, %p4, %p7;
	not.pred 	%p10, %p9;
	@%p10 bra 	$L__BB2_7;
	setp.eq.s32 	%p11, %r1, 0;
	@%p11 bra 	$L__BB2_6;
	setp.eq.s32 	%p12, %r1, 2;
	mov.f32 	%f6, %f4;
	@%p12 bra 	$L__BB2_6;
	setp.ne.s32 	%p13, %r1, 1;
	mov.f32 	%f6, %f3;
	@%p13 bra 	$L__BB2_5;
	bra.uni 	$L__BB2_6;
$L__BB2_5:
	mov.f32 	%f6, 0f00000000;
$L__BB2_6:
	mad.lo.s32 	%r23, %r1, %r6, %r4;
	mad.lo.s32 	%r24, %r23, %r5, %r3;
	cvta.to.global.u64 	%rd2, %rd1;
	mul.wide.s32 	%rd3, %r24, 4;
	add.s64 	%rd4, %rd2, %rd3;
	st.global.f32 	[%rd4], %f6;
$L__BB2_7:
	ret;

}
	// .globl	DrawRgbaTextureKernel
.visible .entry DrawRgbaTextureKernel(
	.param .u64 .ptr .align 1 DrawRgbaTextureKernel_param_0,
	.param .u32 DrawRgbaTextureKernel_param_1,
	.param .u32 DrawRgbaTextureKernel_param_2,
	.param .u32 DrawRgbaTextureKernel_param_3,
	.param .u32 DrawRgbaTextureKernel_param_4,
	.param .u64 .ptr .align 1 DrawRgbaTextureKernel_param_5,
	.param .u32 DrawRgbaTextureKernel_param_6,
	.param .u32 DrawRgbaTextureKernel_param_7
)
{
	.reg .pred 	%p<13>;
	.reg .b32 	%r<30>;
	.reg .b32 	%f<8>;
	.reg .b64 	%rd<11>;

	ld.param.u64 	%rd1, [DrawRgbaTextureKernel_param_0];
	ld.param.u32 	%r8, [DrawRgbaTextureKernel_param_1];
	ld.param.u32 	%r9, [DrawRgbaTextureKernel_param_2];
	ld.param.u32 	%r10, [DrawRgbaTextureKernel_param_3];
	ld.param.u32 	%r11, [DrawRgbaTextureKernel_param_4];
	ld.param.u64 	%rd2, [DrawRgbaTextureKernel_param_5];
	ld.param.u32 	%r12, [DrawRgbaTextureKernel_param_6];
	ld.param.u32 	%r13, [DrawRgbaTextureKernel_param_7];
	mov.u32 	%r14, %ntid.x;
	mov.u32 	%r15, %ctaid.y;
	mov.u32 	%r16, %nctaid.x;
	mov.u32 	%r17, %ctaid.x;
	mov.u32 	%r18, %tid.x;
	mad.lo.s32 	%r19, %r16, %r15, %r17;
	mad.lo.s32 	%r1, %r19, %r14, %r18;
	mul.lo.s32 	%r2, %r13, %r12;
	div.s32 	%r3, %r1, %r2;
	mul.lo.s32 	%r20, %r3, %r2;
	sub.s32 	%r4, %r1, %r20;
	setp.gt.s32 	%p1, %r3, 2;
	@%p1 bra 	$L__BB3_7;
	mov.b32 	%r29, 2;
	setp.eq.s32 	%p2, %r3, 0;
	@%p2 bra 	$L__BB3_5;
	setp.ne.s32 	%p3, %r3, 2;
	@%p3 bra 	$L__BB3_4;
	mov.b32 	%r29, 0;
	bra.uni 	$L__BB3_5;
$L__BB3_4:
	mov.u32 	%r29, %r3;
$L__BB3_5:
	div.s32 	%r23, %r4, %r12;
	mul.lo.s32 	%r24, %r23, %r12;
	sub.s32 	%r25, %r4, %r24;
	add.s32 	%r6, %r25, %r10;
	setp.lt.s32 	%p4, %r6, %r8;
	setp.gt.s32 	%p5, %r6, -1;
	and.pred  	%p6, %p4, %p5;
	add.s32 	%r7, %r23, %r11;
	setp.lt.s32 	%p7, %r7, %r9;
	setp.gt.s32 	%p8, %r7, -1;
	and.pred  	%p9, %p7, %p8;
	and.pred  	%p11, %p6, %p9;
	not.pred 	%p12, %p11;
	@%p12 bra 	$L__BB3_7;
	cvta.to.global.u64 	%rd3, %rd2;
	mad.lo.s32 	%r26, %r29, %r9, %r7;
	mad.lo.s32 	%r27, %r26, %r8, %r6;
	mad.lo.s32 	%r28, %r2, 3, %r4;
	mul.wide.s32 	%rd4, %r28, 4;
	add.s64 	%rd5, %rd3, %rd4;
	ld.global.f32 	%f1, [%rd5];
	cvta.to.global.u64 	%rd6, %rd1;
	mul.wide.s32 	%rd7, %r27, 4;
	add.s64 	%rd8, %rd6, %rd7;
	ld.global.f32 	%f2, [%rd8];
	mov.f32 	%f3, 0f3F800000;
	sub.f32 	%f4, %f3, %f1;
	mul.wide.s32 	%rd9, %r1, 4;
	add.s64 	%rd10, %rd3, %rd9;
	ld.global.f32 	%f5, [%rd10];
	mul.f32 	%f6, %f1, %f5;
	fma.rn.f32 	%f7, %f2, %f4, %f6;
	st.global.f32 	[%rd8], %f7;
$L__BB3_7:
	ret;

}
	// .globl	DrawRgbaTextureKernelNearestNeighbor
.visible .entry DrawRgbaTextureKernelNearestNeighbor(
	.param .u64 .ptr .align 1 DrawRgbaTextureKernelNearestNeighbor_param_0,
	.param .u32 DrawRgbaTextureKernelNearestNeighbor_param_1,
	.param .u32 DrawRgbaTextureKernelNearestNeighbor_param_2,
	.param .u32 DrawRgbaTextureKernelNearestNeighbor_param_3,
	.param .u32 DrawRgbaTextureKernelNearestNeighbor_param_4,
	.param .u64 .ptr .align 1 DrawRgbaTextureKernelNearestNeighbor_param_5,
	.param .u32 DrawRgbaTextureKernelNearestNeighbor_param_6,
	.param .u32 DrawRgbaTextureKernelNearestNeighbor_param_7,
	.param .u32 DrawRgbaTextureKernelNearestNeighbor_param_8,
	.param .u32 DrawRgbaTextureKernelNearestNeighbor_param_9
)
{
	.reg .pred 	%p<13>;
	.reg .b32 	%r<39>;
	.reg .b32 	%f<8>;
	.reg .b64 	%rd<11>;

	ld.param.u64 	%rd1, [DrawRgbaTextureKernelNearestNeighbor_param_0];
	ld.param.u32 	%r7, [DrawRgbaTextureKernelNearestNeighbor_param_1];
	ld.param.u32 	%r8, [DrawRgbaTextureKernelNearestNeighbor_param_2];
	ld.param.u32 	%r9, [DrawRgbaTextureKernelNearestNeighbor_param_3];
	ld.param.u32 	%r10, [DrawRgbaTextureKernelNearestNeighbor_param_4];
	ld.param.u64 	%rd2, [DrawRgbaTextureKernelNearestNeighbor_param_5];
	ld.param.u32 	%r11, [DrawRgbaTextureKernelNearestNeighbor_param_6];
	ld.param.u32 	%r12, [DrawRgbaTextureKernelNearestNeighbor_param_7];
	ld.param.u32 	%r13, [DrawRgbaTextureKernelNearestNeighbor_param_8];
	ld.param.u32 	%r14, [DrawRgbaTextureKernelNearestNeighbor_param_9];
	mov.u32 	%r15, %ntid.x;
	mov.u32 	%r16, %ctaid.y;
	mov.u32 	%r17, %nctaid.x;
	mov.u32 	%r18, %ctaid.x;
	mov.u32 	%r19, %tid.x;
	mad.lo.s32 	%r20, %r17, %r16, %r18;
	mad.lo.s32 	%r21, %r20, %r15, %r19;
	mul.lo.s32 	%r22, %r14, %r13;
	div.s32 	%r1, %r21, %r22;
	mul.lo.s32 	%r23, %r1, %r22;
	sub.s32 	%r24, %r21, %r23;
	div.s32 	%r2, %r24, %r13;
	mul.lo.s32 	%r25, %r2, %r13;
	sub.s32 	%r3, %r24, %r25;
	setp.gt.s32 	%p1, %r1, 2;
	@%p1 bra 	$L__BB4_7;
	mov.b32 	%r38, 2;
	setp.eq.s32 	%p2, %r1, 0;
	@%p2 bra 	$L__BB4_5;
	setp.ne.s32 	%p3, %r1, 2;
	@%p3 bra 	$L__BB4_4;
	mov.b32 	%r38, 0;
	bra.uni 	$L__BB4_5;
$L__BB4_4:
	mov.u32 	%r38, %r1;
$L__BB4_5:
	add.s32 	%r5, %r3, %r9;
	setp.lt.s32 	%p4, %r5, %r7;
	setp.gt.s32 	%p5, %r5, -1;
	and.pred  	%p6, %p4, %p5;
	add.s32 	%r6, %r2, %r10;
	setp.lt.s32 	%p7, %r6, %r8;
	setp.gt.s32 	%p8, %r6, -1;
	and.pred  	%p9, %p7, %p8;
	and.pred  	%p11, %p6, %p9;
	not.pred 	%p12, %p11;
	@%p12 bra 	$L__BB4_7;
	cvta.to.global.u64 	%rd3, %rd2;
	mul.lo.s32 	%r28, %r12, %r11;
	mul.lo.s32 	%r29, %r3, %r11;
	div.s32 	%r30, %r29, %r13;
	mul.lo.s32 	%r31, %r2, %r12;
	div.s32 	%r32, %r31, %r14;
	mad.lo.s32 	%r33, %r32, %r11, %r30;
	mad.lo.s32 	%r34, %r1, %r28, %r33;
	mul.wide.s32 	%rd4, %r34, 4;
	add.s64 	%rd5, %rd3, %rd4;
	ld.global.f32 	%f1, [%rd5];
	mad.lo.s32 	%r35, %r38, %r8, %r6;
	mad.lo.s32 	%r36, %r35, %r7, %r5;
	mad.lo.s32 	%r37, %r28, 3, %r33;
	mul.wide.s32 	%rd6, %r37, 4;
	add.s64 	%rd7, %rd3, %rd6;
	ld.global.f32 	%f2, [%rd7];
	cvta.to.global.u64 	%rd8, %rd1;
	mul.wide.s32 	%rd9, %r36, 4;
	add.s64 	%rd10, %rd8, %rd9;
	ld.global.f32 	%f3, [%rd10];
	mov.f32 	%f4, 0f3F800000;
	sub.f32 	%f5, %f4, %f2;
	mul.f32 	%f6, %f3, %f5;
	fma.rn.f32 	%f7, %f1, %f2, %f6;
	st.global.f32 	[%rd10], %f7;
$L__BB4_7:
	ret;

}
	// .globl	DrawMaskedColorKernelNearestNeighbor
.visible .entry DrawMaskedColorKernelNearestNeighbor(
	.param .u64 .ptr .align 1 DrawMaskedColorKernelNearestNeighbor_param_0,
	.param .u32 DrawMaskedColorKernelNearestNeighbor_param_1,
	.param .u32 DrawMaskedColorKernelNearestNeighbor_param_2,
	.param .u32 DrawMaskedColorKernelNearestNeighbor_param_3,
	.param .u32 DrawMaskedColorKernelNearestNeighbor_param_4,
	.param .u64 .ptr .align 1 DrawMaskedColorKernelNearestNeighbor_param_5,
	.param .u32 DrawMaskedColorKernelNearestNeighbor_param_6,
	.param .u32 DrawMaskedColorKernelNearestNeighbor_param_7,
	.param .u32 DrawMaskedColorKernelNearestNeighbor_param_8,
	.param .u32 DrawMaskedColorKernelNearestNeighbor_param_9,
	.param .f32 DrawMaskedColorKernelNearestNeighbor_param_10,
	.param .f32 DrawMaskedColorKernelNearestNeighbor_param_11,
	.param .f32 DrawMaskedColorKernelNearestNeighbor_param_12
)
{
	.reg .pred 	%p<16>;
	.reg .b32 	%r<37>;
	.reg .b32 	%f<12>;
	.reg .b64 	%rd<9>;

	ld.param.u64 	%rd2, [DrawMaskedColorKernelNearestNeighbor_param_0];
	ld.param.u32 	%r8, [DrawMaskedColorKernelNearestNeighbor_param_1];
	ld.param.u32 	%r9, [DrawMaskedColorKernelNearestNeighbor_param_2];
	ld.param.u32 	%r10, [DrawMaskedColorKernelNearestNeighbor_param_3];
	ld.param.u32 	%r11, [DrawMaskedColorKernelNearestNeighbor_param_4];
	ld.param.u64 	%rd3, [DrawMaskedColorKernelNearestNeighbor_param_5];
	ld.param.u32 	%r12, [DrawMaskedColorKernelNearestNeighbor_param_6];
	ld.param.u32 	%r13, [DrawMaskedColorKernelNearestNeighbor_param_7];
	ld.param.u32 	%r14, [DrawMaskedColorKernelNearestNeighbor_param_8];
	ld.param.u32 	%r15, [DrawMaskedColorKernelNearestNeighbor_param_9];
	ld.param.f32 	%f3, [DrawMaskedColorKernelNearestNeighbor_param_10];
	ld.param.f32 	%f4, [DrawMaskedColorKernelNearestNeighbor_param_11];
	ld.param.f32 	%f5, [DrawMaskedColorKernelNearestNeighbor_param_12];
	mov.u32 	%r16, %ntid.x;
	mov.u32 	%r17, %ctaid.y;
	mov.u32 	%r18, %nctaid.x;
	mov.u32 	%r19, %ctaid.x;
	mov.u32 	%r20, %tid.x;
	mad.lo.s32 	%r21, %r18, %r17, %r19;
	mad.lo.s32 	%r22, %r21, %r16, %r20;
	mul.lo.s32 	%r23, %r15, %r14;
	div.s32 	%r1, %r22, %r23;
	mul.lo.s32 	%r24, %r1, %r23;
	sub.s32 	%r25, %r22, %r24;
	div.s32 	%r2, %r25, %r14;
	mul.lo.s32 	%r26, %r2, %r14;
	sub.s32 	%r3, %r25, %r26;
	setp.gt.s32 	%p1, %r1, 2;
	@%p1 bra 	$L__BB5_12;
	mov.b32 	%r36, 2;
	setp.eq.s32 	%p2, %r1, 0;
	@%p2 bra 	$L__BB5_5;
	setp.ne.s32 	%p3, %r1, 2;
	@%p3 bra 	$L__BB5_4;
	mov.b32 	%r36, 0;
	bra.uni 	$L__BB5_5;
$L__BB5_4:
	mov.u32 	%r36, %r1;
$L__BB5_5:
	add.s32 	%r5, %r3, %r10;
	setp.lt.s32 	%p4, %r5, %r8;
	setp.gt.s32 	%p5, %r5, -1;
	and.pred  	%p6, %p4, %p5;
	add.s32 	%r6, %r2, %r11;
	setp.lt.s32 	%p7, %r6, %r9;
	setp.gt.s32 	%p8, %r6, -1;
	and.pred  	%p9, %p7, %p8;
	and.pred  	%p11, %p6, %p9;
	not.pred 	%p12, %p11;
	@%p12 bra 	$L__BB5_12;
	mul.lo.s32 	%r29, %r3, %r12;
	div.s32 	%r30, %r29, %r14;
	mul.lo.s32 	%r31, %r2, %r13;
	div.s32 	%r32, %r31, %r15;
	mad.lo.s32 	%r33, %r36, %r9, %r6;
	mad.lo.s32 	%r7, %r33, %r8, %r5;
	mad.lo.s32 	%r34, %r13, 3, %r32;
	mad.lo.s32 	%r35, %r34, %r12, %r30;
	cvta.to.global.u64 	%rd4, %rd3;
	mul.wide.s32 	%rd5, %r35, 4;
	add.s64 	%rd6, %rd4, %rd5;
	ld.global.f32 	%f1, [%rd6];
	setp.leu.f32 	%p13, %f1, 0f00000000;
	@%p13 bra 	$L__BB5_12;
	cvta.to.global.u64 	%rd7, %rd2;
	mul.wide.s32 	%rd8, %r7, 4;
	add.s64 	%rd1, %rd7, %rd8;
	ld.global.f32 	%f6, [%rd1];
	mov.f32 	%f7, 0f3F800000;
	sub.f32 	%f8, %f7, %f1;
	mul.f32 	%f2, %f8, %f6;
	setp.eq.s32 	%p14, %r1, 1;
	@%p14 bra 	$L__BB5_10;
	setp.ne.s32 	%p15, %r1, 0;
	@%p15 bra 	$L__BB5_11;
	fma.rn.f32 	%f10, %f3, %f1, %f2;
	st.global.f32 	[%rd1], %f10;
	bra.uni 	$L__BB5_12;
$L__BB5_10:
	fma.rn.f32 	%f9, %f4, %f1, %f2;
	st.global.f32 	[%rd1], %f9;
	bra.uni 	$L__BB5_12;
$L__BB5_11:
	fma.rn.f32 	%f11, %f5, %f1, %f2;
	st.global.f32 	[%rd1], %f11;
$L__BB5_12:
	ret;

}
	// .globl	DrawRgbaTextureKernel2DBlock
.visible .entry DrawRgbaTextureKernel2DBlock(
	.param .u64 .ptr .align 1 DrawRgbaTextureKernel2DBlock_param_0,
	.param .u32 DrawRgbaTextureKernel2DBlock_param_1,
	.param .u32 DrawRgbaTextureKernel2DBlock_param_2,
	.param .u32 DrawRgbaTextureKernel2DBlock_param_3,
	.param .u32 DrawRgbaTextureKernel2DBlock_param_4,
	.param .u64 .ptr .align 1 DrawRgbaTextureKernel2DBlock_param_5,
	.param .u32 DrawRgbaTextureKernel2DBlock_param_6,
	.param .u32 DrawRgbaTextureKernel2DBlock_param_7
)
{
	.reg .pred 	%p<13>;
	.reg .b32 	%r<29>;
	.reg .b32 	%f<8>;
	.reg .b64 	%rd<11>;

	ld.param.u64 	%rd1, [DrawRgbaTextureKernel2DBlock_param_0];
	ld.param.u32 	%r9, [DrawRgbaTextureKernel2DBlock_param_1];
	ld.param.u32 	%r10, [DrawRgbaTextureKernel2DBlock_param_2];
	ld.param.u32 	%r11, [DrawRgbaTextureKernel2DBlock_param_3];
	ld.param.u32 	%r12, [DrawRgbaTextureKernel2DBlock_param_4];
	ld.param.u64 	%rd2, [DrawRgbaTextureKernel2DBlock_param_5];
	ld.param.u32 	%r13, [DrawRgbaTextureKernel2DBlock_param_6];
	ld.param.u32 	%r14, [DrawRgbaTextureKernel2DBlock_param_7];
	mov.u32 	%r15, %ntid.x;
	mov.u32 	%r16, %ntid.y;
	mov.u32 	%r1, %ctaid.y;
	mov.u32 	%r17, %nctaid.x;
	mov.u32 	%r18, %ctaid.x;
	mad.lo.s32 	%r19, %r1, %r17, %r18;
	mov.u32 	%r20, %tid.y;
	mov.u32 	%r2, %tid.x;
	mad.lo.s32 	%r21, %r19, %r16, %r20;
	mad.lo.s32 	%r3, %r21, %r15, %r2;
	mul.lo.s32 	%r4, %r14, %r13;
	mad.lo.s32 	%r5, %r18, %r16, %r20;
	setp.gt.u32 	%p1, %r1, 2;
	@%p1 bra 	$L__BB6_7;
	mov.b32 	%r28, 2;
	setp.eq.s32 	%p2, %r1, 0;
	@%p2 bra 	$L__BB6_5;
	setp.ne.s32 	%p3, %r1, 2;
	@%p3 bra 	$L__BB6_4;
	mov.b32 	%r28, 0;
	bra.uni 	$L__BB6_5;
$L__BB6_4:
	mov.u32 	%r28, %r1;
$L__BB6_5:
	add.s32 	%r7, %r11, %r2;
	setp.lt.s32 	%p4, %r7, %r9;
	setp.gt.s32 	%p5, %r7, -1;
	and.pred  	%p6, %p4, %p5;
	add.s32 	%r8, %r5, %r12;
	setp.lt.s32 	%p7, %r8, %r10;
	setp.gt.s32 	%p8, %r8, -1;
	and.pred  	%p9, %p7, %p8;
	and.pred  	%p11, %p6, %p9;
	not.pred 	%p12, %p11;
	@%p12 bra 	$L__BB6_7;
	cvta.to.global.u64 	%rd3, %rd2;
	mad.lo.s32 	%r24, %r28, %r10, %r8;
	mad.lo.s32 	%r25, %r24, %r9, %r7;
	sub.s32 	%r26, 3, %r1;
	mad.lo.s32 	%r27, %r4, %r26, %r3;
	mul.wide.s32 	%rd4, %r27, 4;
	add.s64 	%rd5, %rd3, %rd4;
	ld.global.f32 	%f1, [%rd5];
	cvta.to.global.u64 	%rd6, %rd1;
	mul.wide.s32 	%rd7, %r25, 4;
	add.s64 	%rd8, %rd6, %rd7;
	ld.global.f32 	%f2, [%rd8];
	mov.f32 	%f3, 0f3F800000;
	sub.f32 	%f4, %f3, %f1;
	mul.wide.s32 	%rd9, %r3, 4;
	add.s64 	%rd10, %rd3, %rd9;
	ld.global.f32 	%f5, [%rd10];
	mul.f32 	%f6, %f1, %f5;
	fma.rn.f32 	%f7, %f2, %f4, %f6;
	st.global.f32 	[%rd8], %f7;
$L__BB6_7:
	ret;

}
	// .globl	DrawMaskedColorKernel
.visible .entry DrawMaskedColorKernel(
	.param .u64 .ptr .align 1 DrawMaskedColorKernel_param_0,
	.param .u32 DrawMaskedColorKernel_param_1,
	.param .u32 DrawMaskedColorKernel_param_2,
	.param .u32 DrawMaskedColorKernel_param_3,
	.param .u32 DrawMaskedColorKernel_param_4,
	.param .u64 .ptr .align 1 DrawMaskedColorKernel_param_5,
	.param .u32 DrawMaskedColorKernel_param_6,
	.param .u32 DrawMaskedColorKernel_param_7,
	.param .f32 DrawMaskedColorKernel_param_8,
	.param .f32 DrawMaskedColorKernel_param_9,
	.param .f32 DrawMaskedColorKernel_param_10
)
{
	.reg .pred 	%p<14>;
	.reg .b32 	%r<26>;
	.reg .b32 	%f<5>;
	.reg .b64 	%rd<13>;

	ld.param.u64 	%rd3, [DrawMaskedColorKernel_param_0];
	ld.param.u32 	%r7, [DrawMaskedColorKernel_param_1];
	ld.param.u32 	%r8, [DrawMaskedColorKernel_param_2];
	ld.param.u32 	%r9, [DrawMaskedColorKernel_param_3];
	ld.param.u32 	%r10, [DrawMaskedColorKernel_param_4];
	ld.param.u64 	%rd2, [DrawMaskedColorKernel_param_5];
	ld.param.u32 	%r11, [DrawMaskedColorKernel_param_6];
	ld.param.u32 	%r12, [DrawMaskedColorKernel_param_7];
	ld.param.f32 	%f1, [DrawMaskedColorKernel_param_8];
	ld.param.f32 	%f2, [DrawMaskedColorKernel_param_9];
	ld.param.f32 	%f3, [DrawMaskedColorKernel_param_10];
	cvta.to.global.u64 	%rd1, %rd3;
	mov.u32 	%r13, %ntid.x;
	mov.u32 	%r14, %ctaid.y;
	mov.u32 	%r15, %nctaid.x;
	mov.u32 	%r16, %ctaid.x;
	mov.u32 	%r17, %tid.x;
	mad.lo.s32 	%r18, %r15, %r14, %r16;
	mad.lo.s32 	%r19, %r18, %r13, %r17;
	mul.lo.s32 	%r1, %r12, %r11;
	div.s32 	%r2, %r19, %r1;
	mul.lo.s32 	%r20, %r2, %r1;
	sub.s32 	%r3, %r19, %r20;
	setp.gt.s32 	%p1, %r2, 2;
	@%p1 bra 	$L__BB7_8;
	div.s32 	%r21, %r3, %r11;
	mul.lo.s32 	%r22, %r21, %r11;
	sub.s32 	%r23, %r3, %r22;
	add.s32 	%r4, %r23, %r9;
	setp.lt.s32 	%p2, %r4, %r7;
	setp.gt.s32 	%p3, %r4, -1;
	and.pred  	%p4, %p2, %p3;
	add.s32 	%r5, %r21, %r10;
	setp.lt.s32 	%p5, %r5, %r8;
	setp.gt.s32 	%p6, %r5, -1;
	and.pred  	%p7, %p5, %p6;
	and.pred  	%p9, %p4, %p7;
	not.pred 	%p10, %p9;
	@%p10 bra 	$L__BB7_8;
	mad.lo.s32 	%r24, %r2, %r8, %r5;
	mad.lo.s32 	%r6, %r24, %r7, %r4;
	mad.lo.s32 	%r25, %r1, 3, %r3;
	cvta.to.global.u64 	%rd4, %rd2;
	mul.wide.s32 	%rd5, %r25, 4;
	add.s64 	%rd6, %rd4, %rd5;
	ld.global.f32 	%f4, [%rd6];
	setp.leu.f32 	%p11, %f4, 0f00000000;
	@%p11 bra 	$L__BB7_8;
	setp.eq.s32 	%p12, %r2, 1;
	@%p12 bra 	$L__BB7_6;
	setp.ne.s32 	%p13, %r2, 0;
	@%p13 bra 	$L__BB7_7;
	mul.wide.s32 	%rd9, %r6, 4;
	add.s64 	%rd10, %rd1, %rd9;
	st.global.f32 	[%rd10], %f1;
	bra.uni 	$L__BB7_8;
$L__BB7_6:
	mul.wide.s32 	%rd7, %r6, 4;
	add.s64 	%rd8, %rd1, %rd7;
	st.global.f32 	[%rd8], %f2;
	bra.uni 	$L__BB7_8;
$L__BB7_7:
	mul.wide.s32 	%rd11, %r6, 4;
	add.s64 	%rd12, %rd1, %rd11;
	st.global.f32 	[%rd12], %f3;
$L__BB7_8:
	ret;

}
	// .globl	DrawMaskedColorKernel2DBlock
.visible .entry DrawMaskedColorKernel2DBlock(
	.param .u64 .ptr .align 1 DrawMaskedColorKernel2DBlock_param_0,
	.param .u32 DrawMaskedColorKernel2DBlock_param_1,
	.param .u32 DrawMaskedColorKernel2DBlock_param_2,
	.param .u32 DrawMaskedColorKernel2DBlock_param_3,
	.param .u32 DrawMaskedColorKernel2DBlock_param_4,
	.param .u64 .ptr .align 1 DrawMaskedColorKernel2DBlock_param_5,
	.param .u32 DrawMaskedColorKernel2DBlock_param_6,
	.param .u32 DrawMaskedColorKernel2DBlock_param_7,
	.param .f32 DrawMaskedColorKernel2DBlock_param_8,
	.param .f32 DrawMaskedColorKernel2DBlock_param_9,
	.param .f32 DrawMaskedColorKernel2DBlock_param_10
)
{
	.reg .pred 	%p<14>;
	.reg .b32 	%r<27>;
	.reg .b32 	%f<5>;
	.reg .b64 	%rd<13>;

	ld.param.u64 	%rd3, [DrawMaskedColorKernel2DBlock_param_0];
	ld.param.u32 	%r10, [DrawMaskedColorKernel2DBlock_param_1];
	ld.param.u32 	%r11, [DrawMaskedColorKernel2DBlock_param_2];
	ld.param.u32 	%r12, [DrawMaskedColorKernel2DBlock_param_3];
	ld.param.u32 	%r13, [DrawMaskedColorKernel2DBlock_param_4];
	ld.param.u64 	%rd2, [DrawMaskedColorKernel2DBlock_param_5];
	ld.param.u32 	%r14, [DrawMaskedColorKernel2DBlock_param_6];
	ld.param.u32 	%r15, [DrawMaskedColorKernel2DBlock_param_7];
	ld.param.f32 	%f1, [DrawMaskedColorKernel2DBlock_param_8];
	ld.param.f32 	%f2, [DrawMaskedColorKernel2DBlock_param_9];
	ld.param.f32 	%f3, [DrawMaskedColorKernel2DBlock_param_10];
	cvta.to.global.u64 	%rd1, %rd3;
	mov.u32 	%r16, %ntid.y;
	mov.u32 	%r1, %ctaid.y;
	mov.u32 	%r17, %nctaid.x;
	mov.u32 	%r18, %ctaid.x;
	mad.lo.s32 	%r19, %r1, %r17, %r18;
	mul.lo.s32 	%r2, %r19, %r16;
	mov.u32 	%r3, %tid.y;
	mov.u32 	%r4, %tid.x;
	mul.lo.s32 	%r5, %r15, %r14;
	mul.lo.s32 	%r6, %r18, %r16;
	setp.gt.u32 	%p1, %r1, 2;
	@%p1 bra 	$L__BB8_8;
	add.s32 	%r7, %r12, %r4;
	setp.lt.s32 	%p2, %r7, %r10;
	setp.gt.s32 	%p3, %r7, -1;
	and.pred  	%p4, %p2, %p3;
	add.s32 	%r20, %r6, %r3;
	add.s32 	%r8, %r20, %r13;
	setp.lt.s32 	%p5, %r8, %r11;
	setp.gt.s32 	%p6, %r8, -1;
	and.pred  	%p7, %p5, %p6;
	and.pred  	%p9, %p4, %p7;
	not.pred 	%p10, %p9;
	@%p10 bra 	$L__BB8_8;
	mad.lo.s32 	%r21, %r11, %r1, %r8;
	mad.lo.s32 	%r9, %r21, %r10, %r7;
	sub.s32 	%r22, 3, %r1;
	add.s32 	%r23, %r2, %r3;
	mov.u32 	%r24, %ntid.x;
	mad.lo.s32 	%r25, %r5, %r22, %r4;
	mad.lo.s32 	%r26, %r23, %r24, %r25;
	cvta.to.global.u64 	%rd4, %rd2;
	mul.wide.s32 	%rd5, %r26, 4;
	add.s64 	%rd6, %rd4, %rd5;
	ld.global.f32 	%f4, [%rd6];
	setp.leu.f32 	%p11, %f4, 0f00000000;
	@%p11 bra 	$L__BB8_8;
	setp.eq.s32 	%p12, %r1, 1;
	@%p12 bra 	$L__BB8_6;
	setp.ne.s32 	%p13, %r1, 0;
	@%p13 bra 	$L__BB8_7;
	mul.wide.s32 	%rd9, %r9, 4;
	add.s64 	%rd10, %rd1, %rd9;
	st.global.f32 	[%rd10], %f1;
	bra.uni 	$L__BB8_8;
$L__BB8_6:
	mul.wide.s32 	%rd7, %r9, 4;
	add.s64 	%rd8, %rd1, %rd7;
	st.global.f32 	[%rd8], %f2;
	bra.uni 	$L__BB8_8;
$L__BB8_7:
	mul.wide.s32 	%rd11, %r9, 4;
	add.s64 	%rd12, %rd1, %rd11;
	st.global.f32 	[%rd12], %f3;
$L__BB8_8:
	ret;

}
	// .globl	ExtractRawComponentsToRgbKernel
.visible .entry ExtractRawComponentsToRgbKernel(
	.param .u64 .ptr .align 1 ExtractRawComponentsToRgbKernel_param_0,
	.param .u32 ExtractRawComponentsToRgbKernel_param_1,
	.param .u32 ExtractRawComponentsToRgbKernel_param_2
)
{
	.reg .pred 	%p<2>;
	.reg .b32 	%r<15>;
	.reg .b32 	%f<7>;
	.reg .b64 	%rd<9>;

	ld.param.u64 	%rd1, [ExtractRawComponentsToRgbKernel_param_0];
	ld.param.u32 	%r3, [ExtractRawComponentsToRgbKernel_param_1];
	ld.param.u32 	%r4, [ExtractRawComponentsToRgbKernel_param_2];
	mov.u32 	%r5, %ntid.x;
	mov.u32 	%r6, %ctaid.y;
	mov.u32 	%r7, %nctaid.x;
	mov.u32 	%r8, %ctaid.x;
	mov.u32 	%r9, %tid.x;
	mad.lo.s32 	%r10, %r7, %r6, %r8;
	mad.lo.s32 	%r1, %r10, %r5, %r9;
	mul.lo.s32 	%r2, %r4, %r3;
	setp.ge.s32 	%p1, %r1, %r2;
	@%p1 bra 	$L__BB9_2;
	cvta.to.global.u64 	%rd2, %rd1;
	mul.wide.s32 	%rd3, %r1, 4;
	add.s64 	%rd4, %rd2, %rd3;
	ld.global.u8 	%r11, [%rd4];
	cvt.rn.f32.u32 	%f1, %r11;
	div.rn.f32 	%f2, %f1, 0f437F0000;
	shl.b32 	%r12, %r2, 1;
	mul.wide.s32 	%rd5, %r12, 4;
	add.s64 	%rd6, %rd4, %rd5;
	st.global.f32 	[%rd6], %f2;
	bar.sync 	0;
	ld.global.u8 	%r13, [%rd4+1];
	cvt.rn.f32.u32 	%f3, %r13;
	div.rn.f32 	%f4, %f3, 0f437F0000;
	mul.wide.s32 	%rd7, %r2, 4;
	add.s64 	%rd8, %rd4, %rd7;
	st.global.f32 	[%rd8], %f4;
	bar.sync 	0;
	ld.global.u8 	%r14, [%rd4+2];
	cvt.rn.f32.u32 	%f5, %r14;
	div.rn.f32 	%f6, %f5, 0f437F0000;
	st.global.f32 	[%rd4], %f6;
	bar.sync 	0;
$L__BB9_2:
	ret;

}


// ===== COMPILED SASS (sm_100) =====

	.target	sm_100

	.elftype	@"ET_EXEC"


//--------------------- .note.nv.tkinfo           --------------------------
	.section	.note.nv.tkinfo,"",@"SHT_NOTE"
	.sectionflags	@"SHF_NOTE_NV_TKINFO"
	.tkinfo
        /*0018*/ 	.word	0x00000002
        /*0030*/ 	.string	""
        /*0030*/ 	.string	"ptxas"
        /*0030*/ 	.string	"Cuda compilation tools, release 13.0, V13.0.88"
        /*0030*/ 	.string	"Build cuda_13.0.r13.0/compiler.36424714_0"
        /*0030*/ 	.string	"-arch sm_100 -m 64 "



//--------------------- .note.nv.cuinfo           --------------------------
	.section	.note.nv.cuinfo,"",@"SHT_NOTE"
	.sectionflags	@"SHF_NOTE_NV_CUINFO"
        /*0018*/ 	.short	0x0002
        /*001a*/ 	.short	0x0064
        /*001c*/ 	.short	0x0082
	.zero		2


//--------------------- .nv.info                  --------------------------
	.section	.nv.info,"",@"SHT_CUDA_INFO"
	.align	4


	//----- nvinfo : EIATTR_REGCOUNT
	.align		4
        /*0000*/ 	.byte	0x04, 0x2f
        /*0002*/ 	.short	(.L_1 - .L_0)
	.align		4
.L_0:
        /*0004*/ 	.word	index@(DrawRgbBackgroundKernel)
        /*0008*/ 	.word	0x0000000a


	//----- nvinfo : EIATTR_FRAME_SIZE
	.align		4
.L_1:
        /*000c*/ 	.byte	0x04, 0x11
        /*000e*/ 	.short	(.L_3 - .L_2)
	.align		4
.L_2:
        /*0010*/ 	.word	index@(DrawRgbBackgroundKernel)
        /*0014*/ 	.word	0x00000000


	//----- nvinfo : EIATTR_REGCOUNT
	.align		4
.L_3:
        /*0018*/ 	.byte	0x04, 0x2f
        /*001a*/ 	.short	(.L_5 - .L_4)
	.align		4
.L_4:
        /*001c*/ 	.word	index@(AddRgbNoiseKernel)
        /*0020*/ 	.word	0x00000012


	//----- nvinfo : EIATTR_FRAME_SIZE
	.align		4
.L_5:
        /*0024*/ 	.byte	0x04, 0x11
        /*0026*/ 	.short	(.L_7 - .L_6)
	.align		4
.L_6:
        /*0028*/ 	.word	index@(AddRgbNoiseKernel)
        /*002c*/ 	.word	0x00000000


	//----- nvinfo : EIATTR_REGCOUNT
	.align		4
.L_7:
        /*0030*/ 	.byte	0x04, 0x2f
        /*0032*/ 	.short	(.L_9 - .L_8)
	.align		4
.L_8:
        /*0034*/ 	.word	index@(DrawRgbaColorKernel)
        /*0038*/ 	.word	0x0000000e


	//----- nvinfo : EIATTR_FRAME_SIZE
	.align		4
.L_9:
        /*003c*/ 	.byte	0x04, 0x11
        /*003e*/ 	.short	(.L_11 - .L_10)
	.align		4
.L_10:
        /*0040*/ 	.word	index@(DrawRgbaColorKernel)
        /*0044*/ 	.word	0x00000000


	//----- nvinfo : EIATTR_REGCOUNT
	.align		4
.L_11:
        /*0048*/ 	.byte	0x04, 0x2f
        /*004a*/ 	.short	(.L_13 - .L_12)
	.align		4
.L_12:
        /*004c*/ 	.word	index@(DrawRgbaTextureKernel)
        /*0050*/ 	.word	0x00000010


	//----- nvinfo : EIATTR_FRAME_SIZE
	.align		4
.L_13:
        /*0054*/ 	.byte	0x04, 0x11
        /*0056*/ 	.short	(.L_15 - .L_14)
	.align		4
.L_14:
        /*0058*/ 	.word	index@(DrawRgbaTextureKernel)
        /*005c*/ 	.word	0x00000000


	//----- nvinfo : EIATTR_REGCOUNT
	.align		4
.L_15:
        /*0060*/ 	.byte	0x04, 0x2f
        /*0062*/ 	.short	(.L_17 - .L_16)
	.align		4
.L_16:
        /*0064*/ 	.word	index@(DrawRgbaTextureKernelNearestNeighbor)
        /*0068*/ 	.word	0x00000016


	//----- nvinfo : EIATTR_FRAME_SIZE
	.align		4
.L_17:
        /*006c*/ 	.byte	0x04, 0x11
        /*006e*/ 	.short	(.L_19 - .L_18)
	.align		4
.L_18:
        /*0070*/ 	.word	index@(DrawRgbaTextureKernelNearestNeighbor)
        /*0074*/ 	.word	0x00000000


	//----- nvinfo : EIATTR_REGCOUNT
	.align		4
.L_19:
        /*0078*/ 	.byte	0x04, 0x2f
        /*007a*/ 	.short	(.L_21 - .L_20)
	.align		4
.L_20:
        /*007c*/ 	.word	index@(DrawMaskedColorKernelNearestNeighbor)
        /*0080*/ 	.word	0x00000015


	//----- nvinfo : EIATTR_FRAME_SIZE
	.align		4
.L_21:
        /*0084*/ 	.byte	0x04, 0x11
        /*0086*/ 	.short	(.L_23 - .L_22)
	.align		4
.L_22:
        /*0088*/ 	.word	index@(DrawMaskedColorKernelNearestNeighbor)
        /*008c*/ 	.word	0x00000000


	//----- nvinfo : EIATTR_REGCOUNT
	.align		4
.L_23:
        /*0090*/ 	.byte	0x04, 0x2f
        /*0092*/ 	.short	(.L_25 - .L_24)
	.align		4
.L_24:
        /*0094*/ 	.word	index@(DrawRgbaTextureKernel2DBlock)
        /*0098*/ 	.word	0x0000000e


	//----- nvinfo : EIATTR_FRAME_SIZE
	.align		4
.L_25:
        /*009c*/ 	.byte	0x04, 0x11
        /*009e*/ 	.short	(.L_27 - .L_26)
	.align		4
.L_26:
        /*00a0*/ 	.word	index@(DrawRgbaTextureKernel2DBlock)
        /*00a4*/ 	.word	0x00000000


	//----- nvinfo : EIATTR_REGCOUNT
	.align		4
.L_27:
        /*00a8*/ 	.byte	0x04, 0x2f
        /*00aa*/ 	.short	(.L_29 - .L_28)
	.align		4
.L_28:
        /*00ac*/ 	.word	index@(DrawMaskedColorKernel)
        /*00b0*/ 	.word	0x0000000e


	//----- nvinfo : EIATTR_FRAME_SIZE
	.align		4
.L_29:
        /*00b4*/ 	.byte	0x04, 0x11
        /*00b6*/ 	.short	(.L_31 - .L_30)
	.align		4
.L_30:
        /*00b8*/ 	.word	index@(DrawMaskedColorKernel)
        /*00bc*/ 	.word	0x00000000


	//----- nvinfo : EIATTR_REGCOUNT
	.align		4
.L_31:
        /*00c0*/ 	.byte	0x04, 0x2f
        /*00c2*/ 	.short	(.L_33 - .L_32)
	.align		4
.L_32:
        /*00c4*/ 	.word	index@(DrawMaskedColorKernel2DBlock)
        /*00c8*/ 	.word	0x0000000c


	//----- nvinfo : EIATTR_FRAME_SIZE
	.align		4
.L_33:
        /*00cc*/ 	.byte	0x04, 0x11
        /*00ce*/ 	.short	(.L_35 - .L_34)
	.align		4
.L_34:
        /*00d0*/ 	.word	index@(DrawMaskedColorKernel2DBlock)
        /*00d4*/ 	.word	0x00000000


	//----- nvinfo : EIATTR_REGCOUNT
	.align		4
.L_35:
        /*00d8*/ 	.byte	0x04, 0x2f
        /*00da*/ 	.short	(.L_37 - .L_36)
	.align		4
.L_36:
        /*00dc*/ 	.word	index@(ExtractRawComponentsToRgbKernel)
        /*00e0*/ 	.word	0x00000012


	//----- nvinfo : EIATTR_FRAME_SIZE
	.align		4
.L_37:
        /*00e4*/ 	.byte	0x04, 0x11
        /*00e6*/ 	.short	(.L_39 - .L_38)
	.align		4
.L_38:
        /*00e8*/ 	.word	index@($__internal_0_$__cuda_sm3x_div_rn_noftz_f32_slowpath)
        /*00ec*/ 	.word	0x00000000


	//----- nvinfo : EIATTR_FRAME_SIZE
	.align		4
.L_39:
        /*00f0*/ 	.byte	0x04, 0x11
        /*00f2*/ 	.short	(.L_41 - .L_40)
	.align		4
.L_40:
        /*00f4*/ 	.word	index@(ExtractRawComponentsToRgbKernel)
        /*00f8*/ 	.word	0x00000000


	//----- nvinfo : EIATTR_MIN_STACK_SIZE
	.align		4
.L_41:
        /*00fc*/ 	.byte	0x04, 0x12
        /*00fe*/ 	.short	(.L_43 - .L_42)
	.align		4
.L_42:
        /*0100*/ 	.word	index@(ExtractRawComponentsToRgbKernel)
        /*0104*/ 	.word	0x00000000


	//----- nvinfo : EIATTR_MIN_STACK_SIZE
	.align		4
.L_43:
        /*0108*/ 	.byte	0x04, 0x12
        /*010a*/ 	.short	(.L_45 - .L_44)
	.align		4
.L_44:
        /*010c*/ 	.word	index@(DrawMaskedColorKernel2DBlock)
        /*0110*/ 	.word	0x00000000


	//----- nvinfo : EIATTR_MIN_STACK_SIZE
	.align		4
.L_45:
        /*0114*/ 	.byte	0x04, 0x12
        /*0116*/ 	.short	(.L_47 - .L_46)
	.align		4
.L_46:
        /*0118*/ 	.word	index@(DrawMaskedColorKernel)
        /*011c*/ 	.word	0x00000000


	//----- nvinfo : EIATTR_MIN_STACK_SIZE
	.align		4
.L_47:
        /*0120*/ 	.byte	0x04, 0x12
        /*0122*/ 	.short	(.L_49 - .L_48)
	.align		4
.L_48:
        /*0124*/ 	.word	index@(DrawRgbaTextureKernel2DBlock)
        /*0128*/ 	.word	0x00000000


	//----- nvinfo : EIATTR_MIN_STACK_SIZE
	.align		4
.L_49:
        /*012c*/ 	.byte	0x04, 0x12
        /*012e*/ 	.short	(.L_51 - .L_50)
	.align		4
.L_50:
        /*0130*/ 	.word	index@(DrawMaskedColorKernelNearestNeighbor)
        /*0134*/ 	.word	0x00000000


	//----- nvinfo : EIATTR_MIN_STACK_SIZE
	.align		4
.L_51:
        /*0138*/ 	.byte	0x04, 0x12
        /*013a*/ 	.short	(.L_53 - .L_52)
	.align		4
.L_52:
        /*013c*/ 	.word	index@(DrawRgbaTextureKernelNearestNeighbor)
        /*0140*/ 	.word	0x00000000


	//----- nvinfo : EIATTR_MIN_STACK_SIZE
	.align		4
.L_53:
        /*0144*/ 	.byte	0x04, 0x12
        /*0146*/ 	.short	(.L_55 - .L_54)
	.align		4
.L_54:
        /*0148*/ 	.word	index@(DrawRgbaTextureKernel)
        /*014c*/ 	.word	0x00000000


	//----- nvinfo : EIATTR_MIN_STACK_SIZE
	.align		4
.L_55:
        /*0150*/ 	.byte	0x04, 0x12
        /*0152*/ 	.short	(.L_57 - .L_56)
	.align		4
.L_56:
        /*0154*/ 	.word	index@(DrawRgbaColorKernel)
        /*0158*/ 	.word	0x00000000


	//----- nvinfo : EIATTR_MIN_STACK_SIZE
	.align		4
.L_57:
        /*015c*/ 	.byte	0x04, 0x12
        /*015e*/ 	.short	(.L_59 - .L_58)
	.align		4
.L_58:
        /*0160*/ 	.word	index@(AddRgbNoiseKernel)
        /*0164*/ 	.word	0x00000000


	//----- nvinfo : EIATTR_MIN_STACK_SIZE
	.align		4
.L_59:
        /*0168*/ 	.byte	0x04, 0x12
        /*016a*/ 	.short	(.L_61 - .L_60)
	.align		4
.L_60:
        /*016c*/ 	.word	index@(DrawRgbBackgroundKernel)
        /*0170*/ 	.word	0x00000000
.L_61:


//--------------------- .nv.compat                --------------------------
	.section	.nv.compat,"",@"SHT_CUDA_COMPAT_INFO"
	.align	4
        /*0000*/ 	.byte	0x02, 0x09, 0x00, 0x00, 0x02, 0x02, 0x01, 0x00, 0x02, 0x05, 0x05, 0x00, 0x03, 0x07, 0x01, 0x01
        /*0010*/ 	.byte	0x02, 0x03, 0x00, 0x00, 0x02, 0x06, 0x01, 0x00, 0x04, 0x0b, 0x08, 0x00, 0x01, 0x00, 0x00, 0x00
        /*0020*/ 	.byte	0x00, 0x00, 0x00, 0x00


//--------------------- .nv.info.ExtractRawComponentsToRgbKernel --------------------------
	.section	.nv.info.ExtractRawComponentsToRgbKernel,"",@"SHT_CUDA_INFO"
	.sectionflags	@""
	.align	4


	//----- nvinfo : EIATTR_CUDA_API_VERSION
	.align		4
        /*0000*/ 	.byte	0x04, 0x37
        /*0002*/ 	.short	(.L_63 - .L_62)
.L_62:
        /*0004*/ 	.word	0x00000082


	//----- nvinfo : EIATTR_KPARAM_INFO
	.align		4
.L_63:
        /*0008*/ 	.byte	0x04, 0x17
        /*000a*/ 	.short	(.L_65 - .L_64)
.L_64:
        /*000c*/ 	.word	0x00000000
        /*0010*/ 	.short	0x0002
        /*0012*/ 	.short	0x000c
        /*0014*/ 	.byte	0x00, 0xf0, 0x11, 0x00


	//----- nvinfo : EIATTR_KPARAM_INFO
	.align		4
.L_65:
        /*0018*/ 	.byte	0x04, 0x17
        /*001a*/ 	.short	(.L_67 - .L_66)
.L_66:
        /*001c*/ 	.word	0x00000000
        /*0020*/ 	.short	0x0001
        /*0022*/ 	.short	0x0008
        /*0024*/ 	.byte	0x00, 0xf0, 0x11, 0x00


	//----- nvinfo : EIATTR_KPARAM_INFO
	.align		4
.L_67:
        /*0028*/ 	.byte	0x04, 0x17
        /*002a*/ 	.short	(.L_69 - .L_68)
.L_68:
        /*002c*/ 	.word	0x00000000
        /*0030*/ 	.short	0x0000
        /*0032*/ 	.short	0x0000
        /*0034*/ 	.byte	0x00, 0xf5, 0x21, 0x00


	//----- nvinfo : EIATTR_SPARSE_MMA_MASK
	.align		4
.L_69:
        /*0038*/ 	.byte	0x03, 0x50
        /*003a*/ 	.short	0x0000


	//----- nvinfo : EIATTR_MAXREG_COUNT
	.align		4
        /*003c*/ 	.byte	0x03, 0x1b
        /*003e*/ 	.short	0x00ff


	//----- nvinfo : EIATTR_NUM_BARRIERS
	.align		4
        /*0040*/ 	.byte	0x02, 0x4c
        /*0042*/ 	.byte	0x01
	.zero		1


	//----- nvinfo : EIATTR_MERCURY_ISA_VERSION
	.align		4
        /*0044*/ 	.byte	0x03, 0x5f
        /*0046*/ 	.short	0x0101


	//----- nvinfo : EIATTR_VRC_CTA_INIT_COUNT
	.align		4
        /*0048*/ 	.byte	0x02, 0x4a
	.zero		1
	.zero		1


	//----- nvinfo : EIATTR_EXIT_INSTR_OFFSETS
	.align		4
        /*004c*/ 	.byte	0x04, 0x1c
        /*004e*/ 	.short	(.L_71 - .L_70)


	//   ....[0]....
.L_70:
        /*0050*/ 	.word	0x000000b0


	//   ....[1]....
        /*0054*/ 	.word	0x00000480


	//----- nvinfo : EIATTR_CRS_STACK_SIZE
	.align		4
.L_71:
        /*0058*/ 	.byte	0x04, 0x1e
        /*005a*/ 	.short	(.L_73 - .L_72)
.L_72:
        /*005c*/ 	.word	0x00000000


	//----- nvinfo : EIATTR_CBANK_PARAM_SIZE
	.align		4
.L_73:
        /*0060*/ 	.byte	0x03, 0x19
        /*0062*/ 	.short	0x0010


	//----- nvinfo : EIATTR_PARAM_CBANK
	.align		4
        /*0064*/ 	.byte	0x04, 0x0a
        /*0066*/ 	.short	(.L_75 - .L_74)
	.align		4
.L_74:
        /*0068*/ 	.word	index@(.nv.constant0.ExtractRawComponentsToRgbKernel)
        /*006c*/ 	.short	0x0380
        /*006e*/ 	.short	0x0010


	//----- nvinfo : EIATTR_SW_WAR
	.align		4
.L_75:
        /*0070*/ 	.byte	0x04, 0x36
        /*0072*/ 	.short	(.L_77 - .L_76)
.L_76:
        /*0074*/ 	.word	0x00000008
.L_77:


//--------------------- .nv.info.DrawMaskedColorKernel2DBlock --------------------------
	.section	.nv.info.DrawMaskedColorKernel2DBlock,"",@"SHT_CUDA_INFO"
	.sectionflags	@""
	.align	4


	//----- nvinfo : EIATTR_CUDA_API_VERSION
	.align		4
        /*0000*/ 	.byte	0x04, 0x37
        /*0002*/ 	.short	(.L_79 - .L_78)
.L_78:
        /*0004*/ 	.word	0x00000082


	//----- nvinfo : EIATTR_KPARAM_INFO
	.align		4
.L_79:
        /*0008*/ 	.byte	0x04, 0x17
        /*000a*/ 	.short	(.L_81 - .L_80)
.L_80:
        /*000c*/ 	.word	0x00000000
        /*0010*/ 	.short	0x000a
        /*0012*/ 	.short	0x0030
        /*0014*/ 	.byte	0x00, 0xf0, 0x11, 0x00


	//----- nvinfo : EIATTR_KPARAM_INFO
	.align		4
.L_81:
        /*0018*/ 	.byte	0x04, 0x17
        /*001a*/ 	.short	(.L_83 - .L_82)
.L_82:
        /*001c*/ 	.word	0x00000000
        /*0020*/ 	.short	0x0009
        /*0022*/ 	.short	0x002c
        /*0024*/ 	.byte	0x00, 0xf0, 0x11, 0x00


	//----- nvinfo : EIATTR_KPARAM_INFO
	.align		4
.L_83:
        /*0028*/ 	.byte	0x04, 0x17
        /*002a*/ 	.short	(.L_85 - .L_84)
.L_84:
        /*002c*/ 	.word	0x00000000
        /*0030*/ 	.short	0x0008
        /*0032*/ 	.short	0x0028
        /*0034*/ 	.byte	0x00, 0xf0, 0x11, 0x00


	//----- nvinfo : EIATTR_KPARAM_INFO
	.align		4
.L_85:
        /*0038*/ 	.byte	0x04, 0x17
        /*003a*/ 	.short	(.L_87 - .L_86)
.L_86:
        /*003c*/ 	.word	0x00000000
        /*0040*/ 	.short	0x0007
        /*0042*/ 	.short	0x0024
        /*0044*/ 	.byte	0x00, 0xf0, 0x11, 0x00


	//----- nvinfo : EIATTR_KPARAM_INFO
	.align		4
.L_87:
        /*0048*/ 	.byte	0x04, 0x17
        /*004a*/ 	.short	(.L_89 - .L_88)
.L_88:
        /*004c*/ 	.word	0x00000000
        /*0050*/ 	.short	0x0006
        /*0052*/ 	.short	0x0020
        /*0054*/ 	.byte	0x00, 0xf0, 0x11, 0x00


	//----- nvinfo : EIATTR_KPARAM_INFO
	.align		4
.L_89:
        /*0058*/ 	.byte	0x04, 0x17
        /*005a*/ 	.short	(.L_91 - .L_90)
.L_90:
        /*005c*/ 	.word	0x00000000
        /*0060*/ 	.short	0x0005
        /*0062*/ 	.short	0x0018
        /*0064*/ 	.byte	0x00, 0xf5, 0x21, 0x00


	//----- nvinfo : EIATTR_KPARAM_INFO
	.align		4
.L_91:
        /*0068*/ 	.byte	0x04, 0x17
        /*006a*/ 	.short	(.L_93 - .L_92)
.L_92:
        /*006c*/ 	.word	0x00000000
        /*0070*/ 	.short	0x0004
        /*0072*/ 	.short	0x0014
        /*0074*/ 	.byte	0x00, 0xf0, 0x11, 0x00


	//----- nvinfo : EIATTR_KPARAM_INFO
	.align		4
.L_93:
        /*0078*/ 	.byte	0x04, 0x17
        /*007a*/ 	.short	(.L_95 - .L_94)
.L_94:
        /*007c*/ 	.word	0x00000000
        /*0080*/ 	.short	0x0003
        /*0082*/ 	.short	0x0010
        /*0084*/ 	.byte	0x00, 0xf0, 0x11, 0x00


	//----- nvinfo : EIATTR_KPARAM_INFO
	.align		4
.L_95:
        /*0088*/ 	.byte	0x04, 0x17
        /*008a*/ 	.short	(.L_97 - .L_96)
.L_96:
        /*008c*/ 	.word	0x00000000
        /*0090*/ 	.short	0x0002
        /*0092*/ 	.short	0x000c
        /*0094*/ 	.byte	0x00, 0xf0, 0x11, 0x00


	//----- nvinfo : EIATTR_KPARAM_INFO
	.align		4
.L_97:
        /*0098*/ 	.byte	0x04, 0x17
        /*009a*/ 	.short	(.L_99 - .L_98)
.L_98:
        /*009c*/ 	.word	0x00000000
        /*00a0*/ 	.short	0x0001
        /*00a2*/ 	.short	0x0008
        /*00a4*/ 	.byte	0x00, 0xf0, 0x11, 0x00


	//----- nvinfo : EIATTR_KPARAM_INFO
	.align		4
.L_99:
        /*00a8*/ 	.byte	0x04, 0x17
        /*00aa*/ 	.short	(.L_101 - .L_100)
.L_100:
        /*00ac*/ 	.word	0x00000000
        /*00b0*/ 	.short	0x0000
        /*00b2*/ 	.short	0x0000
        /*00b4*/ 	.byte	0x00, 0xf5, 0x21, 0x00


	//----- nvinfo : EIATTR_SPARSE_MMA_MASK
	.align		4
.L_101:
        /*00b8*/ 	.byte	0x03, 0x50
        /*00ba*/ 	.short	0x0000


	//----- nvinfo : EIATTR_MAXREG_COUNT
	.align		4
        /*00bc*/ 	.byte	0x03, 0x1b
        /*00be*/ 	.short	0x00ff


	//----- nvinfo : EIATTR_MERCURY_ISA_VERSION
	.align		4
        /*00c0*/ 	.byte	0x03, 0x5f
        /*00c2*/ 	.short	0x0101


	//----- nvinfo : EIATTR_VRC_CTA_INIT_COUNT
	.align		4
        /*00c4*/ 	.byte	0x02, 0x4a
	.zero		1
	.zero		1


	//----- nvinfo : EIATTR_EXIT_INSTR_OFFSETS
	.align		4
        /*00c8*/ 	.byte	0x04, 0x1c
        /*00ca*/ 	.short	(.L_103 - .L_102)


	//   ....[0]....
.L_102:
        /*00cc*/ 	.word	0x00000090


	//   ....[1]....
        /*00d0*/ 	.word	0x00000170


	//   ....[2]....
        /*00d4*/ 	.word	0x00000240


	//   ....[3]....
        /*00d8*/ 	.word	0x000002c0


	//   ....[4]....
        /*00dc*/ 	.word	0x00000310


	//   ....[5]....
        /*00e0*/ 	.word	0x00000360


	//----- nvinfo : EIATTR_CBANK_PARAM_SIZE
	.align		4
.L_103:
        /*00e4*/ 	.byte	0x03, 0x19
        /*00e6*/ 	.short	0x0034


	//----- nvinfo : EIATTR_PARAM_CBANK
	.align		4
        /*00e8*/ 	.byte	0x04, 0x0a
        /*00ea*/ 	.short	(.L_105 - .L_104)
	.align		4
.L_104:
        /*00ec*/ 	.word	index@(.nv.constant0.DrawMaskedColorKernel2DBlock)
        /*00f0*/ 	.short	0x0380
        /*00f2*/ 	.short	0x0034


	//----- nvinfo : EIATTR_SW_WAR
	.align		4
.L_105:
        /*00f4*/ 	.byte	0x04, 0x36
        /*00f6*/ 	.short	(.L_107 - .L_106)
.L_106:
        /*00f8*/ 	.word	0x00000008
.L_107:


//--------------------- .nv.info.DrawMaskedColorKernel --------------------------
	.section	.nv.info.DrawMaskedColorKernel,"",@"SHT_CUDA_INFO"
	.sectionflags	@""
	.align	4


	//----- nvinfo : EIATTR_CUDA_API_VERSION
	.align		4
        /*0000*/ 	.byte	0x04, 0x37
        /*0002*/ 	.short	(.L_109 - .L_108)
.L_108:
        /*0004*/ 	.word	0x00000082


	//----- nvinfo : EIATTR_KPARAM_INFO
	.align		4
.L_109:
        /*0008*/ 	.byte	0x04, 0x17
        /*000a*/ 	.short	(.L_111 - .L_110)
.L_110:
        /*000c*/ 	.word	0x00000000
        /*0010*/ 	.short	0x000a
        /*0012*/ 	.short	0x0030
        /*0014*/ 	.byte	0x00, 0xf0, 0x11, 0x00


	//----- nvinfo : EIATTR_KPARAM_INFO
	.align		4
.L_111:
        /*0018*/ 	.byte	0x04, 0x17
        /*001a*/ 	.short	(.L_113 - .L_112)
.L_112:
        /*001c*/ 	.word	0x00000000
        /*0020*/ 	.short	0x0009
        /*0022*/ 	.short	0x002c
        /*0024*/ 	.byte	0x00, 0xf0, 0x11, 0x00


	//----- nvinfo : EIATTR_KPARAM_INFO
	.align		4
.L_113:
        /*0028*/ 	.byte	0x04, 0x17
        /*002a*/ 	.short	(.L_115 - .L_114)
.L_114:
        /*002c*/ 	.word	0x00000000
        /*0030*/ 	.short	0x0008
        /*0032*/ 	.short	0x0028
        /*0034*/ 	.byte	0x00, 0xf0, 0x11, 0x00


	//----- nvinfo : EIATTR_KPARAM_INFO
	.align		4
.L_115:
        /*0038*/ 	.byte	0x04, 0x17
        /*003a*/ 	.short	(.L_117 - .L_116)
.L_116:
        /*003c*/ 	.word	0x00000000
        /*0040*/ 	.short	0x0007
        /*0042*/ 	.short	0x0024
        /*0044*/ 	.byte	0x00, 0xf0, 0x11, 0x00


	//----- nvinfo : EIATTR_KPARAM_INFO
	.align		4
.L_117:
        /*0048*/ 	.byte	0x04, 0x17
        /*004a*/ 	.short	(.L_119 - .L_118)
.L_118:
        /*004c*/ 	.word	0x00000000
        /*0050*/ 	.short	0x0006
        /*0052*/ 	.short	0x0020
        /*0054*/ 	.byte	0x00, 0xf0, 0x11, 0x00


	//----- nvinfo : EIATTR_KPARAM_INFO
	.align		4
.L_119:
        /*0058*/ 	.byte	0x04, 0x17
        /*005a*/ 	.short	(.L_121 - .L_120)
.L_120:
        /*005c*/ 	.word	0x00000000
        /*0060*/ 	.short	0x0005
        /*0062*/ 	.short	0x0018
        /*0064*/ 	.byte	0x00, 0xf5, 0x21, 0x00


	//----- nvinfo : EIATTR_KPARAM_INFO
	.align		4
.L_121:
        /*0068*/ 	.byte	0x04, 0x17
        /*006a*/ 	.short	(.L_123 - .L_122)
.L_122:
        /*006c*/ 	.word	0x00000000
        /*0070*/ 	.short	0x0004
        /*0072*/ 	.short	0x0014
        /*0074*/ 	.byte	0x00, 0xf0, 0x11, 0x00


	//----- nvinfo : EIATTR_KPARAM_INFO
	.align		4
.L_123:
        /*0078*/ 	.byte	0x04, 0x17
        /*007a*/ 	.short	(.L_125 - .L_124)
.L_124:
        /*007c*/ 	.word	0x00000000
        /*0080*/ 	.short	0x0003
        /*0082*/ 	.short	0x0010
        /*0084*/ 	.byte	0x00, 0xf0, 0x11, 0x00


	//----- nvinfo : EIATTR_KPARAM_INFO
	.align		4
.L_125:
        /*0088*/ 	.byte	0x04, 0x17
        /*008a*/ 	.short	(.L_127 - .L_126)
.L_126:
        /*008c*/ 	.word	0x00000000
        /*0090*/ 	.short	0x0002
        /*0092*/ 	.short	0x000c
        /*0094*/ 	.byte	0x00, 0xf0, 0x11, 0x00


	//----- nvinfo : EIATTR_KPARAM_INFO
	.align		4
.L_127:
        /*0098*/ 	.byte	0x04, 0x17
        /*009a*/ 	.short	(.L_129 - .L_128)
.L_128:
        /*009c*/ 	.word	0x00000000
        /*00a0*/ 	.short	0x0001
        /*00a2*/ 	.short	0x0008
        /*00a4*/ 	.byte	0x00, 0xf0, 0x11, 0x00


	//----- nvinfo : EIATTR_KPARAM_INFO
	.align		4
.L_129:
        /*00a8*/ 	.byte	0x04, 0x17
        /*00aa*/ 	.short	(.L_131 - .L_130)
.L_130:
        /*00ac*/ 	.word	0x00000000
        /*00b0*/ 	.short	0x0000
        /*00b2*/ 	.short	0x0000
        /*00b4*/ 	.byte	0x00, 0xf5, 0x21, 0x00


	//----- nvinfo : EIATTR_SPARSE_MMA_MASK
	.align		4
.L_131:
        /*00b8*/ 	.byte	0x03, 0x50
        /*00ba*/ 	.short	0x0000


	//----- nvinfo : EIATTR_MAXREG_COUNT
	.align		4
        /*00bc*/ 	.byte	0x03, 0x1b
        /*00be*/ 	.short	0x00ff


	//----- nvinfo : EIATTR_MERCURY_ISA_VERSION
	.align		4
        /*00c0*/ 	.byte	0x03, 0x5f
        /*00c2*/ 	.short	0x0101


	//----- nvinfo : EIATTR_VRC_CTA_INIT_COUNT
	.align		4
        /*00c4*/ 	.byte	0x02, 0x4a
	.zero		1
	.zero		1


	//----- nvinfo : EIATTR_EXIT_INSTR_OFFSETS
	.align		4
        /*00c8*/ 	.byte	0x04, 0x1c
        /*00ca*/ 	.short	(.L_133 - .L_132)


	//   ....[0]....
.L_132:
        /*00cc*/ 	.word	0x00000250


	//   ....[1]....
        /*00d0*/ 	.word	0x000004a0


	//   ....[2]....
        /*00d4*/ 	.word	0x00000530


	//   ....[3]....
        /*00d8*/ 	.word	0x000005b0


	//   ....[4]....
        /*00dc*/ 	.word	0x00000600


	//   ....[5]....
        /*00e0*/ 	.word	0x00000650


	//----- nvinfo : EIATTR_CRS_STACK_SIZE
	.align		4
.L_133:
        /*00e4*/ 	.byte	0x04, 0x1e
        /*00e6*/ 	.short	(.L_135 - .L_134)
.L_134:
        /*00e8*/ 	.word	0x00000000


	//----- nvinfo : EIATTR_CBANK_PARAM_SIZE
	.align		4
.L_135:
        /*00ec*/ 	.byte	0x03, 0x19
        /*00ee*/ 	.short	0x0034


	//----- nvinfo : EIATTR_PARAM_CBANK
	.align		4
        /*00f0*/ 	.byte	0x04, 0x0a
        /*00f2*/ 	.short	(.L_137 - .L_136)
	.align		4
.L_136:
        /*00f4*/ 	.word	index@(.nv.constant0.DrawMaskedColorKernel)
        /*00f8*/ 	.short	0x0380
        /*00fa*/ 	.short	0x0034


	//----- nvinfo : EIATTR_SW_WAR
	.align		4
.L_137:
        /*00fc*/ 	.byte	0x04, 0x36
        /*00fe*/ 	.short	(.L_139 - .L_138)
.L_138:
        /*0100*/ 	.word	0x00000008
.L_139:


//--------------------- .nv.info.DrawRgbaTextureKernel2DBlock --------------------------
	.section	.nv.info.DrawRgbaTextureKernel2DBlock,"",@"SHT_CUDA_INFO"
	.sectionflags	@""
	.align	4


	//----- nvinfo : EIATTR_CUDA_API_VERSION
	.align		4
        /*0000*/ 	.byte	0x04, 0x37
        /*0002*/ 	.short	(.L_141 - .L_140)
.L_140:
        /*0004*/ 	.word	0x00000082


	//----- nvinfo : EIATTR_KPARAM_INFO
	.align		4
.L_141:
        /*0008*/ 	.byte	0x04, 0x17
        /*000a*/ 	.short	(.L_143 - .L_142)
.L_142:
        /*000c*/ 	.word	0x00000000
        /*0010*/ 	.short	0x0007
        /*0012*/ 	.short	0x0024
        /*0014*/ 	.byte	0x00, 0xf0, 0x11, 0x00


	//----- nvinfo : EIATTR_KPARAM_INFO
	.align		4
.L_143:
        /*0018*/ 	.byte	0x04, 0x17
        /*001a*/ 	.short	(.L_145 - .L_144)
.L_144:
        /*001c*/ 	.word	0x00000000
        /*0020*/ 	.short	0x0006
        /*0022*/ 	.short	0x0020
        /*0024*/ 	.byte	0x00, 0xf0, 0x11, 0x00


	//----- nvinfo : EIATTR_KPARAM_INFO
	.align		4
.L_145:
        /*0028*/ 	.byte	0x04, 0x17
        /*002a*/ 	.short	(.L_147 - .L_146)
.L_146:
        /*002c*/ 	.word	0x00000000
        /*0030*/ 	.short	0x0005
        /*0032*/ 	.short	0x0018
        /*0034*/ 	.byte	0x00, 0xf5, 0x21, 0x00


	//----- nvinfo : EIATTR_KPARAM_INFO
	.align		4
.L_147:
        /*0038*/ 	.byte	0x04, 0x17
        /*003a*/ 	.short	(.L_149 - .L_148)
.L_148:
        /*003c*/ 	.word	0x00000000
        /*0040*/ 	.short	0x0004
        /*0042*/ 	.short	0x0014
        /*0044*/ 	.byte	0x00, 0xf0, 0x11, 0x00


	//----- nvinfo : EIATTR_KPARAM_INFO
	.align		4
.L_149:
        /*0048*/ 	.byte	0x04, 0x17
        /*004a*/ 	.short	(.L_151 - .L_150)
.L_150:
        /*004c*/ 	.word	0x00000000
        /*0050*/ 	.short	0x0003
        /*0052*/ 	.short	0x0010
        /*0054*/ 	.byte	0x00, 0xf0, 0x11, 0x00


	//----- nvinfo : EIATTR_KPARAM_INFO
	.align		4
.L_151:
        /*0058*/ 	.byte	0x04, 0x17
        /*005a*/ 	.short	(.L_153 - .L_152)
.L_152:
        /*005c*/ 	.word	0x00000000
        /*0060*/ 	.short	0x0002
        /*0062*/ 	.short	0x000c
        /*0064*/ 	.byte	0x00, 0xf0, 0x11, 0x00


	//----- nvinfo : EIATTR_KPARAM_INFO
	.align		4
.L_153:
        /*0068*/ 	.byte	0x04, 0x17
        /*006a*/ 	.short	(.L_155 - .L_154)
.L_154:
        /*006c*/ 	.word	0x00000000
        /*0070*/ 	.short	0x0001
        /*0072*/ 	.short	0x0008
        /*0074*/ 	.byte	0x00, 0xf0, 0x11, 0x00


	//----- nvinfo : EIATTR_KPARAM_INFO
	.align		4
.L_155:
        /*0078*/ 	.byte	0x04, 0x17
        /*007a*/ 	.short	(.L_157 - .L_156)
.L_156:
        /*007c*/ 	.word	0x00000000
        /*0080*/ 	.short	0x0000
        /*0082*/ 	.short	0x0000
        /*0084*/ 	.byte	0x00, 0xf5, 0x21, 0x00


	//----- nvinfo : EIATTR_SPARSE_MMA_MASK
	.align		4
.L_157:
        /*0088*/ 	.byte	0x03, 0x50
        /*008a*/ 	.short	0x0000


	//----- nvinfo : EIATTR_MAXREG_COUNT
	.align		4
        /*008c*/ 	.byte	0x03, 0x1b
        /*008e*/ 	.short	0x00ff


	//----- nvinfo : EIATTR_MERCURY_ISA_VERSION
	.align		4
        /*0090*/ 	.byte	0x03, 0x5f
        /*0092*/ 	.short	0x0101


	//----- nvinfo : EIATTR_VRC_CTA_INIT_COUNT
	.align		4
        /*0094*/ 	.byte	0x02, 0x4a
	.zero		1
	.zero		1


	//----- nvinfo : EIATTR_EXIT_INSTR_OFFSETS
	.align		4
        /*0098*/ 	.byte	0x04, 0x1c
        /*009a*/ 	.short	(.L_159 - .L_158)


	//   ....[0]....
.L_158:
        /*009c*/ 	.word	0x000000d0


	//   ....[1]....
        /*00a0*/ 	.word	0x000001f0


	//   ....[2]....
        /*00a4*/ 	.word	0x00000310


	//----- nvinfo : EIATTR_CBANK_PARAM_SIZE
	.align		4
.L_159:
        /*00a8*/ 	.byte	0x03, 0x19
        /*00aa*/ 	.short	0x0028


	//----- nvinfo : EIATTR_PARAM_CBANK
	.align		4
        /*00ac*/ 	.byte	0x04, 0x0a
        /*00ae*/ 	.short	(.L_161 - .L_160)
	.align		4
.L_160:
        /*00b0*/ 	.word	index@(.nv.constant0.DrawRgbaTextureKernel2DBlock)
        /*00b4*/ 	.short	0x0380
        /*00b6*/ 	.short	0x0028


	//----- nvinfo : EIATTR_SW_WAR
	.align		4
.L_161:
        /*00b8*/ 	.byte	0x04, 0x36
        /*00ba*/ 	.short	(.L_163 - .L_162)
.L_162:
        /*00bc*/ 	.word	0x00000008
.L_163:


//--------------------- .nv.info.DrawMaskedColorKernelNearestNeighbor --------------------------
	.section	.nv.info.DrawMaskedColorKernelNearestNeighbor,"",@"SHT_CUDA_INFO"
	.sectionflags	@""
	.align	4


	//----- nvinfo : EIATTR_CUDA_API_VERSION
	.align		4
        /*0000*/ 	.byte	0x04, 0x37
        /*0002*/ 	.short	(.L_165 - .L_164)
.L_164:
        /*0004*/ 	.word	0x00000082


	//----- nvinfo : EIATTR_KPARAM_INFO
	.align		4
.L_165:
        /*0008*/ 	.byte	0x04, 0x17
        /*000a*/ 	.short	(.L_167 - .L_166)
.L_166:
        /*000c*/ 	.word	0x00000000
        /*0010*/ 	.short	0x000c
        /*0012*/ 	.short	0x0038
        /*0014*/ 	.byte	0x00, 0xf0, 0x11, 0x00


	//----- nvinfo : EIATTR_KPARAM_INFO
	.align		4
.L_167:
        /*0018*/ 	.byte	0x04, 0x17
        /*001a*/ 	.short	(.L_169 - .L_168)
.L_168:
        /*001c*/ 	.word	0x00000000
        /*0020*/ 	.short	0x000b
        /*0022*/ 	.short	0x0034
        /*0024*/ 	.byte	0x00, 0xf0, 0x11, 0x00


	//----- nvinfo : EIATTR_KPARAM_INFO
	.align		4
.L_169:
        /*0028*/ 	.byte	0x04, 0x17
        /*002a*/ 	.short	(.L_171 - .L_170)
.L_170:
        /*002c*/ 	.word	0x00000000
        /*0030*/ 	.short	0x000a
        /*0032*/ 	.short	0x0030
        /*0034*/ 	.byte	0x00, 0xf0, 0x11, 0x00


	//----- nvinfo : EIATTR_KPARAM_INFO
	.align		4
.L_171:
        /*0038*/ 	.byte	0x04, 0x17
        /*003a*/ 	.short	(.L_173 - .L_172)
.L_172:
        /*003c*/ 	.word	0x00000000
        /*0040*/ 	.short	0x0009
        /*0042*/ 	.short	0x002c
        /*0044*/ 	.byte	0x00, 0xf0, 0x11, 0x00


	//----- nvinfo : EIATTR_KPARAM_INFO
	.align		4
.L_173:
        /*0048*/ 	.byte	0x04, 0x17
        /*004a*/ 	.short	(.L_175 - .L_174)
.L_174:
        /*004c*/ 	.word	0x00000000
        /*0050*/ 	.short	0x0008
        /*0052*/ 	.short	0x0028
        /*0054*/ 	.byte	0x00, 0xf0, 0x11, 0x00


	//----- nvinfo : EIATTR_KPARAM_INFO
	.align		4
.L_175:
        /*0058*/ 	.byte	0x04, 0x17
        /*005a*/ 	.short	(.L_177 - .L_176)
.L_176:
        /*005c*/ 	.word	0x00000000
        /*0060*/ 	.short	0x0007
        /*0062*/ 	.short	0x0024
        /*0064*/ 	.byte	0x00, 0xf0, 0x11, 0x00


	//----- nvinfo : EIATTR_KPARAM_INFO
	.align		4
.L_177:
        /*0068*/ 	.byte	0x04, 0x17
        /*006a*/ 	.short	(.L_179 - .L_178)
.L_178:
        /*006c*/ 	.word	0x00000000
        /*0070*/ 	.short	0x0006
        /*0072*/ 	.short	0x0020
        /*0074*/ 	.byte	0x00, 0xf0, 0x11, 0x00


	//----- nvinfo : EIATTR_KPARAM_INFO
	.align		4
.L_179:
        /*0078*/ 	.byte	0x04, 0x17
        /*007a*/ 	.short	(.L_181 - .L_180)
.L_180:
        /*007c*/ 	.word	0x00000000
        /*0080*/ 	.short	0x0005
        /*0082*/ 	.short	0x0018
        /*0084*/ 	.byte	0x00, 0xf5, 0x21, 0x00


	//----- nvinfo : EIATTR_KPARAM_INFO
	.align		4
.L_181:
        /*0088*/ 	.byte	0x04, 0x17
        /*008a*/ 	.short	(.L_183 - .L_182)
.L_182:
        /*008c*/ 	.word	0x00000000
        /*0090*/ 	.short	0x0004
        /*0092*/ 	.short	0x0014
        /*0094*/ 	.byte	0x00, 0xf0, 0x11, 0x00


	//----- nvinfo : EIATTR_KPARAM_INFO
	.align		4
.L_183:
        /*0098*/ 	.byte	0x04, 0x17
        /*009a*/ 	.short	(.L_185 - .L_184)
.L_184:
        /*009c*/ 	.word	0x00000000
        /*00a0*/ 	.short	0x0003
        /*00a2*/ 	.short	0x0010
        /*00a4*/ 	.byte	0x00, 0xf0, 0x11, 0x00


	//----- nvinfo : EIATTR_KPARAM_INFO
	.align		4
.L_185:
        /*00a8*/ 	.byte	0x04, 0x17
        /*00aa*/ 	.short	(.L_187 - .L_186)
.L_186:
        /*00ac*/ 	.word	0x00000000
        /*00b0*/ 	.short	0x0002
        /*00b2*/ 	.short	0x000c
        /*00b4*/ 	.byte	0x00, 0xf0, 0x11, 0x00


	//----- nvinfo : EIATTR_KPARAM_INFO
	.align		4
.L_187:
        /*00b8*/ 	.byte	0x04, 0x17
        /*00ba*/ 	.short	(.L_189 - .L_188)
.L_188:
        /*00bc*/ 	.word	0x00000000
        /*00c0*/ 	.short	0x0001
        /*00c2*/ 	.short	0x0008
        /*00c4*/ 	.byte	0x00, 0xf0, 0x11, 0x00


	//----- nvinfo : EIATTR_KPARAM_INFO
	.align		4
.L_189:
        /*00c8*/ 	.byte	0x04, 0x17
        /*00ca*/ 	.short	(.L_191 - .L_190)
.L_190:
        /*00cc*/ 	.word	0x00000000
        /*00d0*/ 	.short	0x0000
        /*00d2*/ 	.short	0x0000
        /*00d4*/ 	.byte	0x00, 0xf5, 0x21, 0x00


	//----- nvinfo : EIATTR_SPARSE_MMA_MASK
	.align		4
.L_191:
        /*00d8*/ 	.byte	0x03, 0x50
        /*00da*/ 	.short	0x0000


	//----- nvinfo : EIATTR_MAXREG_COUNT
	.align		4
        /*00dc*/ 	.byte	0x03, 0x1b
        /*00de*/ 	.short	0x00ff


	//----- nvinfo : EIATTR_MERCURY_ISA_VERSION
	.align		4
        /*00e0*/ 	.byte	0x03, 0x5f
        /*00e2*/ 	.short	0x0101


	//----- nvinfo : EIATTR_VRC_CTA_INIT_COUNT
	.align		4
        /*00e4*/ 	.byte	0x02, 0x4a
	.zero		1
	.zero		1


	//----- nvinfo : EIATTR_EXIT_INSTR_OFFSETS
	.align		4
        /*00e8*/ 	.byte	0x04, 0x1c
        /*00ea*/ 	.short	(.L_193 - .L_192)


	//   ....[0]....
.L_192:
        /*00ec*/ 	.word	0x00000390


	//   ....[1]....
        /*00f0*/ 	.word	0x00000540


	//   ....[2]....
        /*00f4*/ 	.word	0x00000870


	//   ....[3]....
        /*00f8*/ 	.word	0x00000930


	//   ....[4]....
        /*00fc*/ 	.word	0x00000970


	//   ....[5]....
        /*0100*/ 	.word	0x000009b0


	//----- nvinfo : EIATTR_CRS_STACK_SIZE
	.align		4
.L_193:
        /*0104*/ 	.byte	0x04, 0x1e
        /*0106*/ 	.short	(.L_195 - .L_194)
.L_194:
        /*0108*/ 	.word	0x00000000


	//----- nvinfo : EIATTR_CBANK_PARAM_SIZE
	.align		4
.L_195:
        /*010c*/ 	.byte	0x03, 0x19
        /*010e*/ 	.short	0x003c


	//----- nvinfo : EIATTR_PARAM_CBANK
	.align		4
        /*0110*/ 	.byte	0x04, 0x0a
        /*0112*/ 	.short	(.L_197 - .L_196)
	.align		4
.L_196:
        /*0114*/ 	.word	index@(.nv.constant0.DrawMaskedColorKernelNearestNeighbor)
        /*0118*/ 	.short	0x0380
        /*011a*/ 	.short	0x003c


	//----- nvinfo : EIATTR_SW_WAR
	.align		4
.L_197:
        /*011c*/ 	.byte	0x04, 0x36
        /*011e*/ 	.short	(.L_199 - .L_198)
.L_198:
        /*0120*/ 	.word	0x00000008
.L_199:


//--------------------- .nv.info.DrawRgbaTextureKernelNearestNeighbor --------------------------
	.section	.nv.info.DrawRgbaTextureKernelNearestNeighbor,"",@"SHT_CUDA_INFO"
	.sectionflags	@""
	.align	4


	//----- nvinfo : EIATTR_CUDA_API_VERSION
	.align		4
        /*0000*/ 	.byte	0x04, 0x37
        /*0002*/ 	.short	(.L_201 - .L_200)
.L_200:
        /*0004*/ 	.word	0x00000082


	//----- nvinfo : EIATTR_KPARAM_INFO
	.align		4
.L_201:
        /*0008*/ 	.byte	0x04, 0x17
        /*000a*/ 	.short	(.L_203 - .L_202)
.L_202:
        /*000c*/ 	.word	0x00000000
        /*0010*/ 	.short	0x0009
        /*0012*/ 	.short	0x002c
        /*0014*/ 	.byte	0x00, 0xf0, 0x11, 0x00


	//----- nvinfo : EIATTR_KPARAM_INFO
	.align		4
.L_203:
        /*0018*/ 	.byte	0x04, 0x17
        /*001a*/ 	.short	(.L_205 - .L_204)
.L_204:
        /*001c*/ 	.word	0x00000000
        /*0020*/ 	.short	0x0008
        /*0022*/ 	.short	0x0028
        /*0024*/ 	.byte	0x00, 0xf0, 0x11, 0x00


	//----- nvinfo : EIATTR_KPARAM_INFO
	.align		4
.L_205:
        /*0028*/ 	.byte	0x04, 0x17
        /*002a*/ 	.short	(.L_207 - .L_206)
.L_206:
        /*002c*/ 	.word	0x00000000
        /*0030*/ 	.short	0x0007
        /*0032*/ 	.short	0x0024
        /*0034*/ 	.byte	0x00, 0xf0, 0x11, 0x00


	//----- nvinfo : EIATTR_KPARAM_INFO
	.align		4
.L_207:
        /*0038*/ 	.byte	0x04, 0x17
        /*003a*/ 	.short	(.L_209 - .L_208)
.L_208:
        /*003c*/ 	.word	0x00000000
        /*0040*/ 	.short	0x0006
        /*0042*/ 	.short	0x0020
        /*0044*/ 	.byte	0x00, 0xf0, 0x11, 0x00


	//----- nvinfo : EIATTR_KPARAM_INFO
	.align		4
.L_209:
        /*0048*/ 	.byte	0x04, 0x17
        /*004a*/ 	.short	(.L_211 - .L_210)
.L_210:
        /*004c*/ 	.word	0x00000000
        /*0050*/ 	.short	0x0005
        /*0052*/ 	.short	0x0018
        /*0054*/ 	.byte	0x00, 0xf5, 0x21, 0x00


	//----- nvinfo : EIATTR_KPARAM_INFO
	.align		4
.L_211:
        /*0058*/ 	.byte	0x04, 0x17
        /*005a*/ 	.short	(.L_213 - .L_212)
.L_212:
        /*005c*/ 	.word	0x00000000
        /*0060*/ 	.short	0x0004
        /*0062*/ 	.short	0x0014
        /*0064*/ 	.byte	0x00, 0xf0, 0x11, 0x00


	//----- nvinfo : EIATTR_KPARAM_INFO
	.align		4
.L_213:
        /*0068*/ 	.byte	0x04, 0x17
        /*006a*/ 	.short	(.L_215 - .L_214)
.L_214:
        /*006c*/ 	.word	0x00000000
        /*0070*/ 	.short	0x0003
        /*0072*/ 	.short	0x0010
        /*0074*/ 	.byte	0x00, 0xf0, 0x11, 0x00


	//----- nvinfo : EIATTR_KPARAM_INFO
	.align		4
.L_215:
        /*0078*/ 	.byte	0x04, 0x17
        /*007a*/ 	.short	(.L_217 - .L_216)
.L_216:
        /*007c*/ 	.word	0x00000000
        /*0080*/ 	.short	0x0002
        /*0082*/ 	.short	0x000c
        /*0084*/ 	.byte	0x00, 0xf0, 0x11, 0x00


	//----- nvinfo : EIATTR_KPARAM_INFO
	.align		4
.L_217:
        /*0088*/ 	.byte	0x04, 0x17
        /*008a*/ 	.short	(.L_219 - .L_218)
.L_218:
        /*008c*/ 	.word	0x00000000
        /*0090*/ 	.short	0x0001
        /*0092*/ 	.short	0x0008
        /*0094*/ 	.byte	0x00, 0xf0, 0x11, 0x00


	//----- nvinfo : EIATTR_KPARAM_INFO
	.align		4
.L_219:
        /*0098*/ 	.byte	0x04, 0x17
        /*009a*/ 	.short	(.L_221 - .L_220)
.L_220:
        /*009c*/ 	.word	0x00000000
        /*00a0*/ 	.short	0x0000
        /*00a2*/ 	.short	0x0000
        /*00a4*/ 	.byte	0x00, 0xf5, 0x21, 0x00


	//----- nvinfo : EIATTR_SPARSE_MMA_MASK
	.align		4
.L_221:
        /*00a8*/ 	.byte	0x03, 0x50
        /*00aa*/ 	.short	0x0000


	//----- nvinfo : EIATTR_MAXREG_COUNT
	.align		4
        /*00ac*/ 	.byte	0x03, 0x1b
        /*00ae*/ 	.short	0x00ff


	//----- nvinfo : EIATTR_MERCURY_ISA_VERSION
	.align		4
        /*00b0*/ 	.byte	0x03, 0x5f
        /*00b2*/ 	.short	0x0101


	//----- nvinfo : EIATTR_VRC_CTA_INIT_COUNT
	.align		4
        /*00b4*/ 	.byte	0x02, 0x4a
	.zero		1
	.zero		1


	//----- nvinfo : EIATTR_EXIT_INSTR_OFFSETS
	.align		4
        /*00b8*/ 	.byte	0x04, 0x1c
        /*00ba*/ 	.short	(.L_223 - .L_222)


	//   ....[0]....
.L_222:
        /*00bc*/ 	.word	0x000003a0


	//   ....[1]....
        /*00c0*/ 	.word	0x00000550


	//   ....[2]....
        /*00c4*/ 	.word	0x00000930


	//----- nvinfo : EIATTR_CRS_STACK_SIZE
	.align		4
.L_223:
        /*00c8*/ 	.byte	0x04, 0x1e
        /*00ca*/ 	.short	(.L_225 - .L_224)
.L_224:
        /*00cc*/ 	.word	0x00000000


	//----- nvinfo : EIATTR_CBANK_PARAM_SIZE
	.align		4
.L_225:
        /*00d0*/ 	.byte	0x03, 0x19
        /*00d2*/ 	.short	0x0030


	//----- nvinfo : EIATTR_PARAM_CBANK
	.align		4
        /*00d4*/ 	.byte	0x04, 0x0a
        /*00d6*/ 	.short	(.L_227 - .L_226)
	.align		4
.L_226:
        /*00d8*/ 	.word	index@(.nv.constant0.DrawRgbaTextureKernelNearestNeighbor)
        /*00dc*/ 	.short	0x0380
        /*00de*/ 	.short	0x0030


	//----- nvinfo : EIATTR_SW_WAR
	.align		4
.L_227:
        /*00e0*/ 	.byte	0x04, 0x36
        /*00e2*/ 	.short	(.L_229 - .L_228)
.L_228:
        /*00e4*/ 	.word	0x00000008
.L_229:


//--------------------- .nv.info.DrawRgbaTextureKernel --------------------------
	.section	.nv.info.DrawRgbaTextureKernel,"",@"SHT_CUDA_INFO"
	.sectionflags	@""
	.align	4


	//----- nvinfo : EIATTR_CUDA_API_VERSION
	.align		4
        /*0000*/ 	.byte	0x04, 0x37
        /*0002*/ 	.short	(.L_231 - .L_230)
.L_230:
        /*0004*/ 	.word	0x00000082


	//----- nvinfo : EIATTR_KPARAM_INFO
	.align		4
.L_231:
        /*0008*/ 	.byte	0x04, 0x17
        /*000a*/ 	.short	(.L_233 - .L_232)
.L_232:
        /*000c*/ 	.word	0x00000000
        /*0010*/ 	.short	0x0007
        /*0012*/ 	.short	0x0024
        /*0014*/ 	.byte	0x00, 0xf0, 0x11, 0x00


	//----- nvinfo : EIATTR_KPARAM_INFO
	.align		4
.L_233:
        /*0018*/ 	.byte	0x04, 0x17
        /*001a*/ 	.short	(.L_235 - .L_234)
.L_234:
        /*001c*/ 	.word	0x00000000
        /*0020*/ 	.short	0x0006
        /*0022*/ 	.short	0x0020
        /*0024*/ 	.byte	0x00, 0xf0, 0x11, 0x00


	//----- nvinfo : EIATTR_KPARAM_INFO
	.align		4
.L_235:
        /*0028*/ 	.byte	0x04, 0x17
        /*002a*/ 	.short	(.L_237 - .L_236)
.L_236:
        /*002c*/ 	.word	0x00000000
        /*0030*/ 	.short	0x0005
        /*0032*/ 	.short	0x0018
        /*0034*/ 	.byte	0x00, 0xf5, 0x21, 0x00


	//----- nvinfo : EIATTR_KPARAM_INFO
	.align		4
.L_237:
        /*0038*/ 	.byte	0x04, 0x17
        /*003a*/ 	.short	(.L_239 - .L_238)
.L_238:
        /*003c*/ 	.word	0x00000000
        /*0040*/ 	.short	0x0004
        /*0042*/ 	.short	0x0014
        /*0044*/ 	.byte	0x00, 0xf0, 0x11, 0x00


	//----- nvinfo : EIATTR_KPARAM_INFO
	.align		4
.L_239:
        /*0048*/ 	.byte	0x04, 0x17
        /*004a*/ 	.short	(.L_241 - .L_240)
.L_240:
        /*004c*/ 	.word	0x00000000
        /*0050*/ 	.short	0x0003
        /*0052*/ 	.short	0x0010
        /*0054*/ 	.byte	0x00, 0xf0, 0x11, 0x00


	//----- nvinfo : EIATTR_KPARAM_INFO
	.align		4
.L_241:
        /*0058*/ 	.byte	0x04, 0x17
        /*005a*/ 	.short	(.L_243 - .L_242)
.L_242:
        /*005c*/ 	.word	0x00000000
        /*0060*/ 	.short	0x0002
        /*0062*/ 	.short	0x000c
        /*0064*/ 	.byte	0x00, 0xf0, 0x11, 0x00


	//----- nvinfo : EIATTR_KPARAM_INFO
	.align		4
.L_243:
        /*0068*/ 	.byte	0x04, 0x17
        /*006a*/ 	.short	(.L_245 - .L_244)
.L_244:
        /*006c*/ 	.word	0x00000000
        /*0070*/ 	.short	0x0001
        /*0072*/ 	.short	0x0008
        /*0074*/ 	.byte	0x00, 0xf0, 0x11, 0x00


	//----- nvinfo : EIATTR_KPARAM_INFO
	.align		4
.L_245:
        /*0078*/ 	.byte	0x04, 0x17
        /*007a*/ 	.short	(.L_247 - .L_246)
.L_246:
        /*007c*/ 	.word	0x00000000
        /*0080*/ 	.short	0x0000
        /*0082*/ 	.short	0x0000
        /*0084*/ 	.byte	0x00, 0xf5, 0x21, 0x00


	//----- nvinfo : EIATTR_SPARSE_MMA_MASK
	.align		4
.L_247:
        /*0088*/ 	.byte	0x03, 0x50
        /*008a*/ 	.short	0x0000


	//----- nvinfo : EIATTR_MAXREG_COUNT
	.align		4
        /*008c*/ 	.byte	0x03, 0x1b
        /*008e*/ 	.short	0x00ff


	//----- nvinfo : EIATTR_MERCURY_ISA_VERSION
	.align		4
        /*0090*/ 	.byte	0x03, 0x5f
        /*0092*/ 	.short	0x0101


	//----- nvinfo : EIATTR_VRC_CTA_INIT_COUNT
	.align		4
        /*0094*/ 	.byte	0x02, 0x4a
	.zero		1
	.zero		1


	//----- nvinfo : EIATTR_EXIT_INSTR_OFFSETS
	.align		4
        /*0098*/ 	.byte	0x04, 0x1c
        /*009a*/ 	.short	(.L_249 - .L_248)


	//   ....[0]....
.L_248:
        /*009c*/ 	.word	0x00000260


	//   ....[1]....
        /*00a0*/ 	.word	0x00000530


	//   ....[2]....
        /*00a4*/ 	.word	0x00000640


	//----- nvinfo : EIATTR_CRS_STACK_SIZE
	.align		4
.L_249:
        /*00a8*/ 	.byte	0x04, 0x1e
        /*00aa*/ 	.short	(.L_251 - .L_250)
.L_250:
        /*00ac*/ 	.word	0x00000000


	//----- nvinfo : EIATTR_CBANK_PARAM_SIZE
	.align		4
.L_251:
        /*00b0*/ 	.byte	0x03, 0x19
        /*00b2*/ 	.short	0x0028


	//----- nvinfo : EIATTR_PARAM_CBANK
	.align		4
        /*00b4*/ 	.byte	0x04, 0x0a
        /*00b6*/ 	.short	(.L_253 - .L_252)
	.align		4
.L_252:
        /*00b8*/ 	.word	index@(.nv.constant0.DrawRgbaTextureKernel)
        /*00bc*/ 	.short	0x0380
        /*00be*/ 	.short	0x0028


	//----- nvinfo : EIATTR_SW_WAR
	.align		4
.L_253:
        /*00c0*/ 	.byte	0x04, 0x36
        /*00c2*/ 	.short	(.L_255 - .L_254)
.L_254:
        /*00c4*/ 	.word	0x00000008
.L_255:


//--------------------- .nv.info.DrawRgbaColorKernel --------------------------
	.section	.nv.info.DrawRgbaColorKernel,"",@"SHT_CUDA_INFO"
	.sectionflags	@""
	.align	4


	//----- nvinfo : EIATTR_CUDA_API_VERSION
	.align		4
        /*0000*/ 	.byte	0x04, 0x37
        /*0002*/ 	.short	(.L_257 - .L_256)
.L_256:
        /*0004*/ 	.word	0x00000082


	//----- nvinfo : EIATTR_KPARAM_INFO
	.align		4
.L_257:
        /*0008*/ 	.byte	0x04, 0x17
        /*000a*/ 	.short	(.L_259 - .L_258)
.L_258:
        /*000c*/ 	.word	0x00000000
        /*0010*/ 	.short	0x0009
        /*0012*/ 	.short	0x0028
        /*0014*/ 	.byte	0x00, 0xf0, 0x11, 0x00


	//----- nvinfo : EIATTR_KPARAM_INFO
	.align		4
.L_259:
        /*0018*/ 	.byte	0x04, 0x17
        /*001a*/ 	.short	(.L_261 - .L_260)
.L_260:
        /*001c*/ 	.word	0x00000000
        /*0020*/ 	.short	0x0008
        /*0022*/ 	.short	0x0024
        /*0024*/ 	.byte	0x00, 0xf0, 0x11, 0x00


	//----- nvinfo : EIATTR_KPARAM_INFO
	.align		4
.L_261:
        /*0028*/ 	.byte	0x04, 0x17
        /*002a*/ 	.short	(.L_263 - .L_262)
.L_262:
        /*002c*/ 	.word	0x00000000
        /*0030*/ 	.short	0x0007
        /*0032*/ 	.short	0x0020
        /*0034*/ 	.byte	0x00, 0xf0, 0x11, 0x00


	//----- nvinfo : EIATTR_KPARAM_INFO
	.align		4
.L_263:
        /*0038*/ 	.byte	0x04, 0x17
        /*003a*/ 	.short	(.L_265 - .L_264)
.L_264:
        /*003c*/ 	.word	0x00000000
        /*0040*/ 	.short	0x0006
        /*0042*/ 	.short	0x001c
        /*0044*/ 	.byte	0x00, 0xf0, 0x11, 0x00


	//----- nvinfo : EIATTR_KPARAM_INFO
	.align		4
.L_265:
        /*0048*/ 	.byte	0x04, 0x17
        /*004a*/ 	.short	(.L_267 - .L_266)
.L_266:
        /*004c*/ 	.word	0x00000000
        /*0050*/ 	.short	0x0005
        /*0052*/ 	.short	0x0018
        /*0054*/ 	.byte	0x00, 0xf0, 0x11, 0x00


	//----- nvinfo : EIATTR_KPARAM_INFO
	.align		4
.L_267:
        /*0058*/ 	.byte	0x04, 0x17
        /*005a*/ 	.short	(.L_269 - .L_268)
.L_268:
        /*005c*/ 	.word	0x00000000
        /*0060*/ 	.short	0x0004
        /*0062*/ 	.short	0x0014
        /*0064*/ 	.byte	0x00, 0xf0, 0x11, 0x00


	//----- nvinfo : EIATTR_KPARAM_INFO
	.align		4
.L_269:
        /*0068*/ 	.byte	0x04, 0x17
        /*006a*/ 	.short	(.L_271 - .L_270)
.L_270:
        /*006c*/ 	.word	0x00000000
        /*0070*/ 	.short	0x0003
        /*0072*/ 	.short	0x0010
        /*0074*/ 	.byte	0x00, 0xf0, 0x11, 0x00


	//----- nvinfo : EIATTR_KPARAM_INFO
	.align		4
.L_271:
        /*0078*/ 	.byte	0x04, 0x17
        /*007a*/ 	.short	(.L_273 - .L_272)
.L_272:
        /*007c*/ 	.word	0x00000000
        /*0080*/ 	.short	0x0002
        /*0082*/ 	.short	0x000c
        /*0084*/ 	.byte	0x00, 0xf0, 0x11, 0x00


	//----- nvinfo : EIATTR_KPARAM_INFO
	.align		4
.L_273:
        /*0088*/ 	.byte	0x04, 0x17
        /*008a*/ 	.short	(.L_275 - .L_274)
.L_274:
        /*008c*/ 	.word	0x00000000
        /*0090*/ 	.short	0x0001
        /*0092*/ 	.short	0x0008
        /*0094*/ 	.byte	0x00, 0xf0, 0x11, 0x00


	//----- nvinfo : EIATTR_KPARAM_INFO
	.align		4
.L_275:
        /*0098*/ 	.byte	0x04, 0x17
        /*009a*/ 	.short	(.L_277 - .L_276)
.L_276:
        /*009c*/ 	.word	0x00000000
        /*00a0*/ 	.short	0x0000
        /*00a2*/ 	.short	0x0000
        /*00a4*/ 	.byte	0x00, 0xf5, 0x21, 0x00


	//----- nvinfo : EIATTR_SPARSE_MMA_MASK
	.align		4
.L_277:
        /*00a8*/ 	.byte	0x03, 0x50
        /*00aa*/ 	.short	0x0000


	//----- nvinfo : EIATTR_MAXREG_COUNT
	.align		4
        /*00ac*/ 	.byte	0x03, 0x1b
        /*00ae*/ 	.short	0x00ff


	//----- nvinfo : EIATTR_MERCURY_ISA_VERSION
	.align		4
        /*00b0*/ 	.byte	0x03, 0x5f
        /*00b2*/ 	.short	0x0101


	//----- nvinfo : EIATTR_VRC_CTA_INIT_COUNT
	.align		4
        /*00b4*/ 	.byte	0x02, 0x4a
	.zero		1
	.zero		1


	//----- nvinfo : EIATTR_EXIT_INSTR_OFFSETS
	.align		4
        /*00b8*/ 	.byte	0x04, 0x1c
        /*00ba*/ 	.short	(.L_279 - .L_278)


	//   ....[0]....
.L_278:
        /*00bc*/ 	.word	0x00000250


	//   ....[1]....
        /*00c0*/ 	.word	0x000004b0


	//   ....[2]....
        /*00c4*/ 	.word	0x00000600


	//----- nvinfo : EIATTR_CRS_STACK_SIZE
	.align		4
.L_279:
        /*00c8*/ 	.byte	0x04, 0x1e
        /*00ca*/ 	.short	(.L_281 - .L_280)
.L_280:
        /*00cc*/ 	.word	0x00000000


	//----- nvinfo : EIATTR_CBANK_PARAM_SIZE
	.align		4
.L_281:
        /*00d0*/ 	.byte	0x03, 0x19
        /*00d2*/ 	.short	0x002c


	//----- nvinfo : EIATTR_PARAM_CBANK
	.align		4
        /*00d4*/ 	.byte	0x04, 0x0a
        /*00d6*/ 	.short	(.L_283 - .L_282)
	.align		4
.L_282:
        /*00d8*/ 	.word	index@(.nv.constant0.DrawRgbaColorKernel)
        /*00dc*/ 	.short	0x0380
        /*00de*/ 	.short	0x002c


	//----- nvinfo : EIATTR_SW_WAR
	.align		4
.L_283:
        /*00e0*/ 	.byte	0x04, 0x36
        /*00e2*/ 	.short	(.L_285 - .L_284)
.L_284:
        /*00e4*/ 	.word	0x00000008
.L_285:


//--------------------- .nv.info.AddRgbNoiseKernel --------------------------
	.section	.nv.info.AddRgbNoiseKernel,"",@"SHT_CUDA_INFO"
	.sectionflags	@""
	.align	4


	//----- nvinfo : EIATTR_CUDA_API_VERSION
	.align		4
        /*0000*/ 	.byte	0x04, 0x37
        /*0002*/ 	.short	(.L_287 - .L_286)
.L_286:
        /*0004*/ 	.word	0x00000082


	//----- nvinfo : EIATTR_KPARAM_INFO
	.align		4
.L_287:
        /*0008*/ 	.byte	0x04, 0x17
        /*000a*/ 	.short	(.L_289 - .L_288)
.L_288:
        /*000c*/ 	.word	0x00000000
        /*0010*/ 	.short	0x0003
        /*0012*/ 	.short	0x0010
        /*0014*/ 	.byte	0x00, 0xf5, 0x21, 0x00


	//----- nvinfo : EIATTR_KPARAM_INFO
	.align		4
.L_289:
        /*0018*/ 	.byte	0x04, 0x17
        /*001a*/ 	.short	(.L_291 - .L_290)
.L_290:
        /*001c*/ 	.word	0x00000000
        /*0020*/ 	.short	0x0002
        /*0022*/ 	.short	0x000c
        /*0024*/ 	.byte	0x00, 0xf0, 0x11, 0x00


	//----- nvinfo : EIATTR_KPARAM_INFO
	.align		4
.L_291:
        /*0028*/ 	.byte	0x04, 0x17
        /*002a*/ 	.short	(.L_293 - .L_292)
.L_292:
        /*002c*/ 	.word	0x00000000
        /*0030*/ 	.short	0x0001
        /*0032*/ 	.short	0x0008
        /*0034*/ 	.byte	0x00, 0xf0, 0x11, 0x00


	//----- nvinfo : EIATTR_KPARAM_INFO
	.align		4
.L_293:
        /*0038*/ 	.byte	0x04, 0x17
        /*003a*/ 	.short	(.L_295 - .L_294)
.L_294:
        /*003c*/ 	.word	0x00000000
        /*0040*/ 	.short	0x0000
        /*0042*/ 	.short	0x0000
        /*0044*/ 	.byte	0x00, 0xf5, 0x21, 0x00


	//----- nvinfo : EIATTR_SPARSE_MMA_MASK
	.align		4
.L_295:
        /*0048*/ 	.byte	0x03, 0x50
        /*004a*/ 	.short	0x0000


	//----- nvinfo : EIATTR_MAXREG_COUNT
	.align		4
        /*004c*/ 	.byte	0x03, 0x1b
        /*004e*/ 	.short	0x00ff


	//----- nvinfo : EIATTR_MERCURY_ISA_VERSION
	.align		4
        /*0050*/ 	.byte	0x03, 0x5f
        /*0052*/ 	.short	0x0101


	//----- nvinfo : EIATTR_VRC_CTA_INIT_COUNT
	.align		4
        /*0054*/ 	.byte	0x02, 0x4a
	.zero		1
	.zero		1


	//----- nvinfo : EIATTR_EXIT_INSTR_OFFSETS
	.align		4
        /*0058*/ 	.byte	0x04, 0x1c
        /*005a*/ 	.short	(.L_297 - .L_296)


	//   ....[0]....
.L_296:
        /*005c*/ 	.word	0x000000b0


	//   ....[1]....
        /*0060*/ 	.word	0x00000260


	//----- nvinfo : EIATTR_CBANK_PARAM_SIZE
	.align		4
.L_297:
        /*0064*/ 	.byte	0x03, 0x19
        /*0066*/ 	.short	0x0018


	//----- nvinfo : EIATTR_PARAM_CBANK
	.align		4
        /*0068*/ 	.byte	0x04, 0x0a
        /*006a*/ 	.short	(.L_299 - .L_298)
	.align		4
.L_298:
        /*006c*/ 	.word	index@(.nv.constant0.AddRgbNoiseKernel)
        /*0070*/ 	.short	0x0380
        /*0072*/ 	.short	0x0018


	//----- nvinfo : EIATTR_SW_WAR
	.align		4
.L_299:
        /*0074*/ 	.byte	0x04, 0x36
        /*0076*/ 	.short	(.L_301 - .L_300)
.L_300:
        /*0078*/ 	.word	0x00000008
.L_301:


//--------------------- .nv.info.DrawRgbBackgroundKernel --------------------------
	.section	.nv.info.DrawRgbBackgroundKernel,"",@"SHT_CUDA_INFO"
	.sectionflags	@""
	.align	4


	//----- nvinfo : EIATTR_CUDA_API_VERSION
	.align		4
        /*0000*/ 	.byte	0x04, 0x37
        /*0002*/ 	.short	(.L_303 - .L_302)
.L_302:
        /*0004*/ 	.word	0x00000082


	//----- nvinfo : EIATTR_KPARAM_INFO
	.align		4
.L_303:
        /*0008*/ 	.byte	0x04, 0x17
        /*000a*/ 	.short	(.L_305 - .L_304)
.L_304:
        /*000c*/ 	.word	0x00000000
        /*0010*/ 	.short	0x0005
        /*0012*/ 	.short	0x0018
        /*0014*/ 	.byte	0x00, 0xf0, 0x11, 0x00


	//----- nvinfo : EIATTR_KPARAM_INFO
	.align		4
.L_305:
        /*0018*/ 	.byte	0x04, 0x17
        /*001a*/ 	.short	(.L_307 - .L_306)
.L_306:
        /*001c*/ 	.word	0x00000000
        /*0020*/ 	.short	0x0004
        /*0022*/ 	.short	0x0014
        /*0024*/ 	.byte	0x00, 0xf0, 0x11, 0x00


	//----- nvinfo : EIATTR_KPARAM_INFO
	.align		4
.L_307:
        /*0028*/ 	.byte	0x04, 0x17
        /*002a*/ 	.short	(.L_309 - .L_308)
.L_308:
        /*002c*/ 	.word	0x00000000
        /*0030*/ 	.short	0x0003
        /*0032*/ 	.short	0x0010
        /*0034*/ 	.byte	0x00, 0xf0, 0x11, 0x00


	//----- nvinfo : EIATTR_KPARAM_INFO
	.align		4
.L_309:
        /*0038*/ 	.byte	0x04, 0x17
        /*003a*/ 	.short	(.L_311 - .L_310)
.L_310:
        /*003c*/ 	.word	0x00000000
        /*0040*/ 	.short	0x0002
        /*0042*/ 	.short	0x000c
        /*0044*/ 	.byte	0x00, 0xf0, 0x11, 0x00


	//----- nvinfo : EIATTR_KPARAM_INFO
	.align		4
.L_311:
        /*0048*/ 	.byte	0x04, 0x17
        /*004a*/ 	.short	(.L_313 - .L_312)
.L_312:
        /*004c*/ 	.word	0x00000000
        /*0050*/ 	.short	0x0001
        /*0052*/ 	.short	0x0008
        /*0054*/ 	.byte	0x00, 0xf0, 0x11, 0x00


	//----- nvinfo : EIATTR_KPARAM_INFO
	.align		4
.L_313:
        /*0058*/ 	.byte	0x04, 0x17
        /*005a*/ 	.short	(.L_315 - .L_314)
.L_314:
        /*005c*/ 	.word	0x00000000
        /*0060*/ 	.short	0x0000
        /*0062*/ 	.short	0x0000
        /*0064*/ 	.byte	0x00, 0xf5, 0x21, 0x00


	//----- nvinfo : EIATTR_SPARSE_MMA_MASK
	.align		4
.L_315:
        /*0068*/ 	.byte	0x03, 0x50
        /*006a*/ 	.short	0x0000


	//----- nvinfo : EIATTR_MAXREG_COUNT
	.align		4
        /*006c*/ 	.byte	0x03, 0x1b
        /*006e*/ 	.short	0x00ff


	//----- nvinfo : EIATTR_MERCURY_ISA_VERSION
	.align		4
        /*0070*/ 	.byte	0x03, 0x5f
        /*0072*/ 	.short	0x0101


	//----- nvinfo : EIATTR_VRC_CTA_INIT_COUNT
	.align		4
        /*0074*/ 	.byte	0x02, 0x4a
	.zero		1
	.zero		1


	//----- nvinfo : EIATTR_EXIT_INSTR_OFFSETS
	.align		4
        /*0078*/ 	.byte	0x04, 0x1c
        /*007a*/ 	.short	(.L_317 - .L_316)


	//   ....[0]....
.L_316:
        /*007c*/ 	.word	0x00000090


	//   ....[1]....
        /*0080*/ 	.word	0x00000130


	//   ....[2]....
        /*0084*/ 	.word	0x00000210


	//----- nvinfo : EIATTR_CBANK_PARAM_SIZE
	.align		4
.L_317:
        /*0088*/ 	.byte	0x03, 0x19
        /*008a*/ 	.short	0x001c


	//----- nvinfo : EIATTR_PARAM_CBANK
	.align		4
        /*008c*/ 	.byte	0x04, 0x0a
        /*008e*/ 	.short	(.L_319 - .L_318)
	.align		4
.L_318:
        /*0090*/ 	.word	index@(.nv.constant0.DrawRgbBackgroundKernel)
        /*0094*/ 	.short	0x0380
        /*0096*/ 	.short	0x001c


	//----- nvinfo : EIATTR_SW_WAR
	.align		4
.L_319:
        /*0098*/ 	.byte	0x04, 0x36
        /*009a*/ 	.short	(.L_321 - .L_320)
.L_320:
        /*009c*/ 	.word	0x00000008
.L_321:


//--------------------- .nv.callgraph             --------------------------
	.section	.nv.callgraph,"",@"SHT_CUDA_CALLGRAPH"
	.align	4
	.sectionentsize	8
	.align		4
        /*0000*/ 	.word	0x00000000
	.align		4
        /*0004*/ 	.word	0xffffffff
	.align		4
        /*0008*/ 	.word	0x00000000
	.align		4
        /*000c*/ 	.word	0xfffffffe
	.align		4
        /*0010*/ 	.word	0x00000000
	.align		4
        /*0014*/ 	.word	0xfffffffd
	.align		4
        /*0018*/ 	.word	0x00000000
	.align		4
        /*001c*/ 	.word	0xfffffffc


//--------------------- .text.ExtractRawComponentsToRgbKernel --------------------------
	.section	.text.ExtractRawComponentsToRgbKernel,"ax",@progbits
	.align	128
        .global         ExtractRawComponentsToRgbKernel
        .type           ExtractRawComponentsToRgbKernel,@function
        .size           ExtractRawComponentsToRgbKernel,(.L_x_40 - ExtractRawComponentsToRgbKernel)
        .other          ExtractRawComponentsToRgbKernel,@"STO_CUDA_ENTRY STV_DEFAULT"
ExtractRawComponentsToRgbKernel:
.text.ExtractRawComponentsToRgbKernel:
[----:B------:R-:W-:Y:S01]  /*0000*/  LDC R1, c[0x0][0x37c] ;  /* 0x0000df00ff017b82 */ /* 0x000fe20000000800 */
[----:B------:R-:W0:Y:S01]  /*0010*/  S2R R3, SR_CTAID.X ;  /* 0x0000000000037919 */ /* 0x000e220000002500 */
[----:B------:R-:W1:Y:S06]  /*0020*/  LDCU UR4, c[0x0][0x360] ;  /* 0x00006c00ff0477ac */ /* 0x000e6c0008000800 */
[----:B------:R-:W0:Y:S01]  /*0030*/  S2UR UR5, SR_CTAID.Y ;  /* 0x00000000000579c3 */ /* 0x000e220000002600 */
[----:B------:R-:W1:Y:S07]  /*0040*/  S2R R5, SR_TID.X ;  /* 0x0000000000057919 */ /* 0x000e6e0000002100 */
[----:B------:R-:W0:Y:S08]  /*0050*/  LDC R0, c[0x0][0x370] ;  /* 0x0000dc00ff007b82 */ /* 0x000e300000000800 */
[----:B------:R-:W2:Y:S01]  /*0060*/  LDC.64 R6, c[0x0][0x388] ;  /* 0x0000e200ff067b82 */ /* 0x000ea20000000a00 */
[----:B0-----:R-:W-:-:S04]  /*0070*/  IMAD R0, R0, UR5, R3 ;  /* 0x0000000500007c24 */ /* 0x001fc8000f8e0203 */
[----:B-1----:R-:W-:Y:S02]  /*0080*/  IMAD R0, R0, UR4, R5 ;  /* 0x0000000400007c24 */ /* 0x002fe4000f8e0205 */
[----:B--2---:R-:W-:-:S05]  /*0090*/  IMAD R7, R7, R6, RZ ;  /* 0x0000000607077224 */ /* 0x004fca00078e02ff */
[----:B------:R-:W-:-:S13]  /*00a0*/  ISETP.GE.AND P0, PT, R0, R7, PT ;  /* 0x000000070000720c */ /* 0x000fda0003f06270 */
[----:B------:R-:W-:Y:S05]  /*00b0*/  @P0 EXIT ;  /* 0x000000000000094d */ /* 0x000fea0003800000 */
[----:B------:R-:W0:Y:S01]  /*00c0*/  LDC.64 R4, c[0x0][0x380] ;  /* 0x0000e000ff047b82 */ /* 0x000e220000000a00 */
[----:B------:R-:W1:Y:S01]  /*00d0*/  LDCU.64 UR4, c[0x0][0x358] ;  /* 0x00006b00ff0477ac */ /* 0x000e620008000a00 */
[----:B0-----:R-:W-:-:S05]  /*00e0*/  IMAD.WIDE R4, R0, 0x4, R4 ;  /* 0x0000000400047825 */ /* 0x001fca00078e0204 */
[----:B-1----:R-:W2:Y:S01]  /*00f0*/  LDG.E.U8 R0, desc[UR4][R4.64] ;  /* 0x0000000404007981 */ /* 0x002ea2000c1e1100 */
[----:B------:R-:W-:Y:S01]  /*0100*/  IMAD.MOV.U32 R6, RZ, RZ, 0x3b808081 ;  /* 0x3b808081ff067424 */ /* 0x000fe200078e00ff */
[----:B------:R-:W-:Y:S01]  /*0110*/  BSSY.RECONVERGENT B0, `(.L_x_0) ;  /* 0x000000e000007945 */ /* 0x000fe20003800200 */
[----:B------:R-:W-:-:S04]  /*0120*/  IMAD.MOV.U32 R2, RZ, RZ, 0x437f0000 ;  /* 0x437f0000ff027424 */ /* 0x000fc800078e00ff */
[----:B------:R-:W-:-:S04]  /*0130*/  FFMA R3, R6, -R2, 1 ;  /* 0x3f80000006037423 */ /* 0x000fc80000000802 */
[----:B------:R-:W-:Y:S01]  /*0140*/  FFMA R3, R3, R6, 0.0039215688593685626984 ;  /* 0x3b80808103037423 */ /* 0x000fe20000000006 */
[----:B--2---:R-:W-:-:S04]  /*0150*/  I2FP.F32.U32 R0, R0 ;  /* 0x0000000000007245 */ /* 0x004fc80000201000 */
[----:B------:R-:W0:Y:S01]  /*0160*/  FCHK P0, R0, 255 ;  /* 0x437f000000007902 */ /* 0x000e220000000000 */
[----:B------:R-:W-:-:S04]  /*0170*/  FFMA R6, R0, R3, RZ ;  /* 0x0000000300067223 */ /* 0x000fc800000000ff */
[----:B------:R-:W-:-:S04]  /*0180*/  FFMA R8, R6, -255, R0 ;  /* 0xc37f000006087823 */ /* 0x000fc80000000000 */
[----:B------:R-:W-:Y:S01]  /*0190*/  FFMA R3, R3, R8, R6 ;  /* 0x0000000803037223 */ /* 0x000fe20000000006 */
[----:B0-----:R-:W-:Y:S06]  /*01a0*/  @!P0 BRA `(.L_x_1) ;  /* 0x0000000000108947 */ /* 0x001fec0003800000 */
[----:B------:R-:W-:Y:S01]  /*01b0*/  IMAD.MOV.U32 R3, RZ, RZ, R0 ;  /* 0x000000ffff037224 */ /* 0x000fe200078e0000 */
[----:B------:R-:W-:-:S07]  /*01c0*/  MOV R6, 0x1e0 ;  /* 0x000001e000067802 */ /* 0x000fce0000000f00 */
[----:B------:R-:W-:Y:S05]  /*01d0*/  CALL.REL.NOINC `($__internal_0_$__cuda_sm3x_div_rn_noftz_f32_slowpath) ;  /* 0x0000000000ac7944 */ /* 0x000fea0003c00000 */
[----:B------:R-:W-:-:S07]  /*01e0*/  IMAD.MOV.U32 R3, RZ, RZ, R0 ;  /* 0x000000ffff037224 */ /* 0x000fce00078e0000 */
.L_x_1:
[----:B------:R-:W-:Y:S05]  /*01f0*/  BSYNC.RECONVERGENT B0 ;  /* 0x0000000000007941 */ /* 0x000fea0003800200 */
.L_x_0:
[----:B------:R-:W-:-:S05]  /*0200*/  SHF.L.U32 R9, R7, 0x1, RZ ;  /* 0x0000000107097819 */ /* 0x000fca00000006ff */
[----:B------:R-:W-:-:S05]  /*0210*/  IMAD.WIDE R8, R9, 0x4, R4 ;  /* 0x0000000409087825 */ /* 0x000fca00078e0204 */
[----:B------:R0:W-:Y:S01]  /*0220*/  STG.E desc[UR4][R8.64], R3 ;  /* 0x0000000308007986 */ /* 0x0001e2000c101904 */
[----:B------:R-:W-:Y:S06]  /*0230*/  BAR.SYNC.DEFER_BLOCKING 0x0 ;  /* 0x0000000000007b1d */ /* 0x000fec0000010000 */
[----:B------:R-:W2:Y:S01]  /*0240*/  LDG.E.U8 R0, desc[UR4][R4.64+0x1] ;  /* 0x0000010404007981 */ /* 0x000ea2000c1e1100 */
[----:B------:R-:W-:Y:S01]  /*0250*/  IMAD.MOV.U32 R13, RZ, RZ, 0x3b808081 ;  /* 0x3b808081ff0d7424 */ /* 0x000fe200078e00ff */
[----:B------:R-:W-:Y:S03]  /*0260*/  BSSY.RECONVERGENT B0, `(.L_x_2) ;  /* 0x000000d000007945 */ /* 0x000fe60003800200 */
[----:B------:R-:W-:Y:S01]  /*0270*/  FFMA R6, R13, -R2, 1 ;  /* 0x3f8000000d067423 */ /* 0x000fe20000000802 */
[----:B--2---:R-:W-:-:S03]  /*0280*/  I2FP.F32.U32 R11, R0 ;  /* 0x00000000000b7245 */ /* 0x004fc60000201000 */
[----:B------:R-:W-:Y:S01]  /*0290*/  FFMA R0, R6, R13, 0.0039215688593685626984 ;  /* 0x3b80808106007423 */ /* 0x000fe2000000000d */
[----:B------:R-:W1:Y:S03]  /*02a0*/  FCHK P0, R11, 255 ;  /* 0x437f00000b007902 */ /* 0x000e660000000000 */
[----:B------:R-:W-:-:S04]  /*02b0*/  FFMA R6, R0, R11, RZ ;  /* 0x0000000b00067223 */ /* 0x000fc800000000ff */
[----:B------:R-:W-:-:S04]  /*02c0*/  FFMA R13, R6, -255, R11 ;  /* 0xc37f0000060d7823 */ /* 0x000fc8000000000b */
[----:B------:R-:W-:Y:S01]  /*02d0*/  FFMA R13, R0, R13, R6 ;  /* 0x0000000d000d7223 */ /* 0x000fe20000000006 */
[----:B01----:R-:W-:Y:S06]  /*02e0*/  @!P0 BRA `(.L_x_3) ;  /* 0x0000000000108947 */ /* 0x003fec0003800000 */
[----:B------:R-:W-:Y:S01]  /*02f0*/  IMAD.MOV.U32 R3, RZ, RZ, R11 ;  /* 0x000000ffff037224 */ /* 0x000fe200078e000b */
[----:B------:R-:W-:-:S07]  /*0300*/  MOV R6, 0x320 ;  /* 0x0000032000067802 */ /* 0x000fce0000000f00 */
[----:B------:R-:W-:Y:S05]  /*0310*/  CALL.REL.NOINC `($__internal_0_$__cuda_sm3x_div_rn_noftz_f32_slowpath) ;  /* 0x00000000005c7944 */ /* 0x000fea0003c00000 */
[----:B------:R-:W-:-:S07]  /*0320*/  IMAD.MOV.U32 R13, RZ, RZ, R0 ;  /* 0x000000ffff0d7224 */ /* 0x000fce00078e0000 */
.L_x_3:
[----:B------:R-:W-:Y:S05]  /*0330*/  BSYNC.RECONVERGENT B0 ;  /* 0x0000000000007941 */ /* 0x000fea0003800200 */
.L_x_2:
        /* <DEDUP_REMOVED lines=14> */
[----:B------:R-:W-:-:S07]  /*0420*/  MOV R6, 0x440 ;  /* 0x0000044000067802 */ /* 0x000fce0000000f00 */
[----:B------:R-:W-:Y:S05]  /*0430*/  CALL.REL.NOINC `($__internal_0_$__cuda_sm3x_div_rn_noftz_f32_slowpath) ;  /* 0x0000000000147944 */ /* 0x000fea0003c00000 */
[----:B------:R-:W-:-:S07]  /*0440*/  MOV R9, R0 ;  /* 0x0000000000097202 */ /* 0x000fce0000000f00 */
.L_x_5:
[----:B------:R-:W-:Y:S05]  /*0450*/  BSYNC.RECONVERGENT B0 ;  /* 0x0000000000007941 */ /* 0x000fea0003800200 */
.L_x_4:
[----:B------:R-:W-:Y:S01]  /*0460*/  STG.E desc[UR4][R4.64], R9 ;  /* 0x0000000904007986 */ /* 0x000fe2000c101904 */
[----:B------:R-:W-:Y:S06]  /*0470*/  BAR.SYNC.DEFER_BLOCKING 0x0 ;  /* 0x0000000000007b1d */ /* 0x000fec0000010000 */
[----:B------:R-:W-:Y:S05]  /*0480*/  EXIT ;  /* 0x000000000000794d */ /* 0x000fea0003800000 */
        .weak           $__internal_0_$__cuda_sm3x_div_rn_noftz_f32_slowpath
        .type           $__internal_0_$__cuda_sm3x_div_rn_noftz_f32_slowpath,@function
        .size           $__internal_0_$__cuda_sm3x_div_rn_noftz_f32_slowpath,(.L_x_40 - $__internal_0_$__cuda_sm3x_div_rn_noftz_f32_slowpath)
$__internal_0_$__cuda_sm3x_div_rn_noftz_f32_slowpath:
[----:B------:R-:W-:Y:S01]  /*0490*/  SHF.R.U32.HI R8, RZ, 0x17, R2 ;  /* 0x00000017ff087819 */ /* 0x000fe20000011602 */
[----:B------:R-:W-:Y:S01]  /*04a0*/  BSSY.RECONVERGENT B1, `(.L_x_6) ;  /* 0x0000064000017945 */ /* 0x000fe20003800200 */
[----:B------:R-:W-:Y:S01]  /*04b0*/  SHF.R.U32.HI R0, RZ, 0x17, R3 ;  /* 0x00000017ff007819 */ /* 0x000fe20000011603 */
[----:B------:R-:W-:Y:S01]  /*04c0*/  IMAD.MOV.U32 R10, RZ, RZ, 0x437f0000 ;  /* 0x437f0000ff0a7424 */ /* 0x000fe200078e00ff */
[----:B------:R-:W-:Y:S02]  /*04d0*/  LOP3.LUT R8, R8, 0xff, RZ, 0xc0, !PT ;  /* 0x000000ff08087812 */ /* 0x000fe400078ec0ff */
[----:B------:R-:W-:-:S03]  /*04e0*/  LOP3.LUT R14, R0, 0xff, RZ, 0xc0, !PT ;  /* 0x000000ff000e7812 */ /* 0x000fc600078ec0ff */
[----:B------:R-:W-:Y:S02]  /*04f0*/  VIADD R11, R8, 0xffffffff ;  /* 0xffffffff080b7836 */ /* 0x000fe40000000000 */
[----:B------:R-:W-:-:S03]  /*0500*/  VIADD R12, R14, 0xffffffff ;  /* 0xffffffff0e0c7836 */ /* 0x000fc60000000000 */
[----:B------:R-:W-:-:S04]  /*0510*/  ISETP.GT.U32.AND P0, PT, R11, 0xfd, PT ;  /* 0x000000fd0b00780c */ /* 0x000fc80003f04070 */
[----:B------:R-:W-:-:S13]  /*0520*/  ISETP.GT.U32.OR P0, PT, R12, 0xfd, P0 ;  /* 0x000000fd0c00780c */ /* 0x000fda0000704470 */
[----:B------:R-:W-:Y:S01]  /*0530*/  @!P0 IMAD.MOV.U32 R9, RZ, RZ, RZ ;  /* 0x000000ffff098224 */ /* 0x000fe200078e00ff */
[----:B------:R-:W-:Y:S06]  /*0540*/  @!P0 BRA `(.L_x_7) ;  /* 0x0000000000608947 */ /* 0x000fec0003800000 */
[----:B------:R-:W-:Y:S01]  /*0550*/  HFMA2 R0, -RZ, RZ, 3.748046875, 0 ;  /* 0x437f0000ff007431 */ /* 0x000fe200000001ff */
[----:B------:R-:W-:-:S04]  /*0560*/  FSETP.GTU.FTZ.AND P0, PT, |R3|, +INF , PT ;  /* 0x7f8000000300780b */ /* 0x000fc80003f1c200 */
[----:B------:R-:W-:-:S04]  /*0570*/  FSETP.GTU.FTZ.AND P1, PT, |R0|, +INF , PT ;  /* 0x7f8000000000780b */ /* 0x000fc80003f3c200 */
[----:B------:R-:W-:-:S13]  /*0580*/  PLOP3.LUT P0, PT, P0, P1, PT, 0xf8, 0x8f ;  /* 0x00000000008f781c */ /* 0x000fda0000703f70 */
[----:B------:R-:W-:Y:S05]  /*0590*/  @P0 BRA `(.L_x_8) ;  /* 0x00000004004c0947 */ /* 0x000fea0003800000 */
[----:B------:R-:W-:-:S13]  /*05a0*/  LOP3.LUT P0, RZ, R10, 0x7fffffff, R3, 0xc8, !PT ;  /* 0x7fffffff0aff7812 */ /* 0x000fda000780c803 */
[----:B------:R-:W-:Y:S05]  /*05b0*/  @!P0 BRA `(.L_x_9) ;  /* 0x00000004003c8947 */ /* 0x000fea0003800000 */
[C---:B------:R-:W-:Y:S02]  /*05c0*/  FSETP.NEU.FTZ.AND P2, PT, |R3|.reuse, +INF , PT ;  /* 0x7f8000000300780b */ /* 0x040fe40003f5d200 */
[----:B------:R-:W-:Y:S02]  /*05d0*/  FSETP.NEU.FTZ.AND P1, PT, |R0|, +INF , PT ;  /* 0x7f8000000000780b */ /* 0x000fe40003f3d200 */
[----:B------:R-:W-:-:S11]  /*05e0*/  FSETP.NEU.FTZ.AND P0, PT, |R3|, +INF , PT ;  /* 0x7f8000000300780b */ /* 0x000fd60003f1d200 */
[----:B------:R-:W-:Y:S05]  /*05f0*/  @!P1 BRA !P2, `(.L_x_9) ;  /* 0x00000004002c9947 */ /* 0x000fea0005000000 */
[----:B------:R-:W-:-:S04]  /*0600*/  LOP3.LUT P2, RZ, R3, 0x7fffffff, RZ, 0xc0, !PT ;  /* 0x7fffffff03ff7812 */ /* 0x000fc8000784c0ff */
[----:B------:R-:W-:-:S13]  /*0610*/  PLOP3.LUT P1, PT, P1, P2, PT, 0x2f, 0xf2 ;  /* 0x0000000000f2781c */ /* 0x000fda0000f24577 */
[----:B------:R-:W-:Y:S05]  /*0620*/  @P1 BRA `(.L_x_10) ;  /* 0x0000000400181947 */ /* 0x000fea0003800000 */
[----:B------:R-:W-:-:S04]  /*0630*/  LOP3.LUT P1, RZ, R10, 0x7fffffff, RZ, 0xc0, !PT ;  /* 0x7fffffff0aff7812 */ /* 0x000fc8000782c0ff */
[----:B------:R-:W-:-:S13]  /*0640*/  PLOP3.LUT P0, PT, P0, P1, PT, 0x2f, 0xf2 ;  /* 0x0000000000f2781c */ /* 0x000fda0000702577 */
[----:B------:R-:W-:Y:S05]  /*0650*/  @P0 BRA `(.L_x_11) ;  /* 0x0000000400000947 */ /* 0x000fea0003800000 */
[----:B------:R-:W-:Y:S02]  /*0660*/  ISETP.GE.AND P0, PT, R12, RZ, PT ;  /* 0x000000ff0c00720c */ /* 0x000fe40003f06270 */
[----:B------:R-:W-:-:S11]  /*0670*/  ISETP.GE.AND P1, PT, R11, RZ, PT ;  /* 0x000000ff0b00720c */ /* 0x000fd60003f26270 */
[----:B------:R-:W-:Y:S02]  /*0680*/  @P0 IMAD.MOV.U32 R9, RZ, RZ, RZ ;  /* 0x000000ffff090224 */ /* 0x000fe400078e00ff */
[----:B------:R-:W-:Y:S01]  /*0690*/  @!P0 FFMA R3, R3, 1.84467440737095516160e+19, RZ ;  /* 0x5f80000003038823 */ /* 0x000fe200000000ff */
[----:B------:R-:W-:Y:S02]  /*06a0*/  @!P0 IMAD.MOV.U32 R9, RZ, RZ, -0x40 ;  /* 0xffffffc0ff098424 */ /* 0x000fe400078e00ff */
[----:B------:R-:W-:Y:S02]  /*06b0*/  @!P1 FFMA R10, R0, 1.84467440737095516160e+19, RZ ;  /* 0x5f800000000a9823 */ /* 0x000fe400000000ff */
[----:B------:R-:W-:-:S07]  /*06c0*/  @!P1 VIADD R9, R9, 0x40 ;  /* 0x0000004009099836 */ /* 0x000fce0000000000 */
.L_x_7:
[----:B------:R-:W-:Y:S01]  /*06d0*/  LEA R11, R8, 0xc0800000, 0x17 ;  /* 0xc0800000080b7811 */ /* 0x000fe200078eb8ff */
[----:B------:R-:W-:Y:S03]  /*06e0*/  BSSY.RECONVERGENT B2, `(.L_x_12) ;  /* 0x0000036000027945 */ /* 0x000fe60003800200 */
[----:B------:R-:W-:Y:S01]  /*06f0*/  IADD3 R11, PT, PT, -R11, R10, RZ ;  /* 0x0000000a0b0b7210 */ /* 0x000fe20007ffe1ff */
[----:B------:R-:W-:-:S03]  /*0700*/  VIADD R10, R14, 0xffffff81 ;  /* 0xffffff810e0a7836 */ /* 0x000fc60000000000 */
[----:B------:R-:W0:Y:S01]  /*0710*/  MUFU.RCP R12, R11 ;  /* 0x0000000b000c7308 */ /* 0x000e220000001000 */
[----:B------:R-:W-:Y:S01]  /*0720*/  FADD.FTZ R13, -R11, -RZ ;  /* 0x800000ff0b0d7221 */ /* 0x000fe20000010100 */
[C---:B------:R-:W-:Y:S01]  /*0730*/  IMAD R0, R10.reuse, -0x800000, R3 ;  /* 0xff8000000a007824 */ /* 0x040fe200078e0203 */
[----:B------:R-:W-:-:S05]  /*0740*/  IADD3 R8, PT, PT, R10, 0x7f, -R8 ;  /* 0x0000007f0a087810 */ /* 0x000fca0007ffe808 */
[----:B------:R-:W-:Y:S02]  /*0750*/  IMAD.IADD R8, R8, 0x1, R9 ;  /* 0x0000000108087824 */ /* 0x000fe400078e0209 */
[----:B0-----:R-:W-:-:S04]  /*0760*/  FFMA R15, R12, R13, 1 ;  /* 0x3f8000000c0f7423 */ /* 0x001fc8000000000d */
[----:B------:R-:W-:-:S04]  /*0770*/  FFMA R14, R12, R15, R12 ;  /* 0x0000000f0c0e7223 */ /* 0x000fc8000000000c */
[----:B------:R-:W-:-:S04]  /*0780*/  FFMA R3, R0, R14, RZ ;  /* 0x0000000e00037223 */ /* 0x000fc800000000ff */
[----:B------:R-:W-:-:S04]  /*0790*/  FFMA R12, R13, R3, R0 ;  /* 0x000000030d0c7223 */ /* 0x000fc80000000000 */
[----:B------:R-:W-:-:S04]  /*07a0*/  FFMA R15, R14, R12, R3 ;  /* 0x0000000c0e0f7223 */ /* 0x000fc80000000003 */
[----:B------:R-:W-:-:S04]  /*07b0*/  FFMA R12, R13, R15, R0 ;  /* 0x0000000f0d0c7223 */ /* 0x000fc80000000000 */
[----:B------:R-:W-:-:S05]  /*07c0*/  FFMA R0, R14, R12, R15 ;  /* 0x0000000c0e007223 */ /* 0x000fca000000000f */
[----:B------:R-:W-:-:S04]  /*07d0*/  SHF.R.U32.HI R3, RZ, 0x17, R0 ;  /* 0x00000017ff037819 */ /* 0x000fc80000011600 */
[----:B------:R-:W-:-:S05]  /*07e0*/  LOP3.LUT R3, R3, 0xff, RZ, 0xc0, !PT ;  /* 0x000000ff03037812 */ /* 0x000fca00078ec0ff */
[----:B------:R-:W-:-:S05]  /*07f0*/  IMAD.IADD R11, R3, 0x1, R8 ;  /* 0x00000001030b7824 */ /* 0x000fca00078e0208 */
[----:B------:R-:W-:-:S04]  /*0800*/  IADD3 R3, PT, PT, R11, -0x1, RZ ;  /* 0xffffffff0b037810 */ /* 0x000fc80007ffe0ff */
[----:B------:R-:W-:-:S13]  /*0810*/  ISETP.GE.U32.AND P0, PT, R3, 0xfe, PT ;  /* 0x000000fe0300780c */ /* 0x000fda0003f06070 */
[----:B------:R-:W-:Y:S05]  /*0820*/  @!P0 BRA `(.L_x_13) ;  /* 0x0000000000808947 */ /* 0x000fea0003800000 */
[----:B------:R-:W-:-:S13]  /*0830*/  ISETP.GT.AND P0, PT, R11, 0xfe, PT ;  /* 0x000000fe0b00780c */ /* 0x000fda0003f04270 */
[----:B------:R-:W-:Y:S05]  /*0840*/  @P0 BRA `(.L_x_14) ;  /* 0x00000000006c0947 */ /* 0x000fea0003800000 */
[----:B------:R-:W-:-:S13]  /*0850*/  ISETP.GE.AND P0, PT, R11, 0x1, PT ;  /* 0x000000010b00780c */ /* 0x000fda0003f06270 */
[----:B------:R-:W-:Y:S05]  /*0860*/  @P0 BRA `(.L_x_15) ;  /* 0x0000000000740947 */ /* 0x000fea0003800000 */
[----:B------:R-:W-:Y:S02]  /*0870*/  ISETP.GE.AND P0, PT, R11, -0x18, PT ;  /* 0xffffffe80b00780c */ /* 0x000fe40003f06270 */
[----:B------:R-:W-:-:S11]  /*0880*/  LOP3.LUT R0, R0, 0x80000000, RZ, 0xc0, !PT ;  /* 0x8000000000007812 */ /* 0x000fd600078ec0ff */
[----:B------:R-:W-:Y:S05]  /*0890*/  @!P0 BRA `(.L_x_15) ;  /* 0x0000000000688947 */ /* 0x000fea0003800000 */
[CCC-:B------:R-:W-:Y:S01]  /*08a0*/  FFMA.RZ R3, R14.reuse, R12.reuse, R15.reuse ;  /* 0x0000000c0e037223 */ /* 0x1c0fe2000000c00f */
[C---:B------:R-:W-:Y:S02]  /*08b0*/  VIADD R10, R11.reuse, 0x20 ;  /* 0x000000200b0a7836 */ /* 0x040fe40000000000 */
[CCC-:B------:R-:W-:Y:S01]  /*08c0*/  FFMA.RM R8, R14.reuse, R12.reuse, R15.reuse ;  /* 0x0000000c0e087223 */ /* 0x1c0fe2000000400f */
[----:B------:R-:W-:Y:S02]  /*08d0*/  ISETP.NE.AND P2, PT, R11, RZ, PT ;  /* 0x000000ff0b00720c */ /* 0x000fe40003f45270 */
[----:B------:R-:W-:Y:S01]  /*08e0*/  LOP3.LUT R9, R3, 0x7fffff, RZ, 0xc0, !PT ;  /* 0x007fffff03097812 */ /* 0x000fe200078ec0ff */
[----:B------:R-:W-:Y:S01]  /*08f0*/  FFMA.RP R3, R14, R12, R15 ;  /* 0x0000000c0e037223 */ /* 0x000fe2000000800f */
[----:B------:R-:W-:Y:S01]  /*0900*/  ISETP.NE.AND P1, PT, R11, RZ, PT ;  /* 0x000000ff0b00720c */ /* 0x000fe20003f25270 */
[----:B------:R-:W-:Y:S01]  /*0910*/  IMAD.MOV R11, RZ, RZ, -R11 ;  /* 0x000000ffff0b7224 */ /* 0x000fe200078e0a0b */
[----:B------:R-:W-:-:S02]  /*0920*/  LOP3.LUT R9, R9, 0x800000, RZ, 0xfc, !PT ;  /* 0x0080000009097812 */ /* 0x000fc400078efcff */
[----:B------:R-:W-:Y:S02]  /*0930*/  FSETP.NEU.FTZ.AND P0, PT, R3, R8, PT ;  /* 0x000000080300720b */ /* 0x000fe40003f1d000 */
[----:B------:R-:W-:Y:S02]  /*0940*/  SHF.L.U32 R10, R9, R10, RZ ;  /* 0x0000000a090a7219 */ /* 0x000fe400000006ff */
[----:B------:R-:W-:Y:S02]  /*0950*/  SEL R8, R11, RZ, P2 ;  /* 0x000000ff0b087207 */ /* 0x000fe40001000000 */
[----:B------:R-:W-:Y:S02]  /*0960*/  ISETP.NE.AND P1, PT, R10, RZ, P1 ;  /* 0x000000ff0a00720c */ /* 0x000fe40000f25270 */
[----:B------:R-:W-:Y:S02]  /*0970*/  SHF.R.U32.HI R8, RZ, R8, R9 ;  /* 0x00000008ff087219 */ /* 0x000fe40000011609 */
[----:B------:R-:W-:-:S02]  /*0980*/  PLOP3.LUT P0, PT, P0, P1, PT, 0xf8, 0x8f ;  /* 0x00000000008f781c */ /* 0x000fc40000703f70 */
[----:B------:R-:W-:Y:S02]  /*0990*/  SHF.R.U32.HI R10, RZ, 0x1, R8 ;  /* 0x00000001ff0a7819 */ /* 0x000fe40000011608 */
[----:B------:R-:W-:-:S04]  /*09a0*/  SEL R3, RZ, 0x1, !P0 ;  /* 0x00000001ff037807 */ /* 0x000fc80004000000 */
[----:B------:R-:W-:-:S04]  /*09b0*/  LOP3.LUT R3, R3, 0x1, R10, 0xf8, !PT ;  /* 0x0000000103037812 */ /* 0x000fc800078ef80a */
[----:B------:R-:W-:-:S05]  /*09c0*/  LOP3.LUT R3, R3, R8, RZ, 0xc0, !PT ;  /* 0x0000000803037212 */ /* 0x000fca00078ec0ff */
[----:B------:R-:W-:-:S05]  /*09d0*/  IMAD.IADD R3, R10, 0x1, R3 ;  /* 0x000000010a037824 */ /* 0x000fca00078e0203 */
[----:B------:R-:W-:Y:S01]  /*09e0*/  LOP3.LUT R0, R3, R0, RZ, 0xfc, !PT ;  /* 0x0000000003007212 */ /* 0x000fe200078efcff */
[----:B------:R-:W-:Y:S06]  /*09f0*/  BRA `(.L_x_15) ;  /* 0x0000000000107947 */ /* 0x000fec0003800000 */
.L_x_14:
[----:B------:R-:W-:-:S04]  /*0a00*/  LOP3.LUT R0, R0, 0x80000000, RZ, 0xc0, !PT ;  /* 0x8000000000007812 */ /* 0x000fc800078ec0ff */
[----:B------:R-:W-:Y:S01]  /*0a10*/  LOP3.LUT R0, R0, 0x7f800000, RZ, 0xfc, !PT ;  /* 0x7f80000000007812 */ /* 0x000fe200078efcff */
[----:B------:R-:W-:Y:S06]  /*0a20*/  BRA `(.L_x_15) ;  /* 0x0000000000047947 */ /* 0x000fec0003800000 */
.L_x_13:
[----:B------:R-:W-:-:S07]  /*0a30*/  LEA R0, R8, R0, 0x17 ;  /* 0x0000000008007211 */ /* 0x000fce00078eb8ff */
.L_x_15:
[----:B------:R-:W-:Y:S05]  /*0a40*/  BSYNC.RECONVERGENT B2 ;  /* 0x0000000000027941 */ /* 0x000fea0003800200 */
.L_x_12:
[----:B------:R-:W-:Y:S05]  /*0a50*/  BRA `(.L_x_16) ;  /* 0x0000000000207947 */ /* 0x000fea0003800000 */
.L_x_11:
[----:B------:R-:W-:-:S04]  /*0a60*/  LOP3.LUT R0, R10, 0x80000000, R3, 0x48, !PT ;  /* 0x800000000a007812 */ /* 0x000fc800078e4803 */
[----:B------:R-:W-:Y:S01]  /*0a70*/  LOP3.LUT R0, R0, 0x7f800000, RZ, 0xfc, !PT ;  /* 0x7f80000000007812 */ /* 0x000fe200078efcff */
[----:B------:R-:W-:Y:S06]  /*0a80*/  BRA `(.L_x_16) ;  /* 0x0000000000147947 */ /* 0x000fec0003800000 */
.L_x_10:
[----:B------:R-:W-:Y:S01]  /*0a90*/  LOP3.LUT R0, R10, 0x80000000, R3, 0x48, !PT ;  /* 0x800000000a007812 */ /* 0x000fe200078e4803 */
[----:B------:R-:W-:Y:S06]  /*0aa0*/  BRA `(.L_x_16) ;  /* 0x00000000000c7947 */ /* 0x000fec0003800000 */
.L_x_9:
[----:B------:R-:W0:Y:S01]  /*0ab0*/  MUFU.RSQ R0, -QNAN ;  /* 0xffc0000000007908 */ /* 0x000e220000001400 */
[----:B------:R-:W-:Y:S05]  /*0ac0*/  BRA `(.L_x_16) ;  /* 0x0000000000047947 */ /* 0x000fea0003800000 */
.L_x_8:
[----:B------:R-:W-:-:S07]  /*0ad0*/  FADD.FTZ R0, R3, R0 ;  /* 0x0000000003007221 */ /* 0x000fce0000010000 */
.L_x_16:
[----:B------:R-:W-:Y:S05]  /*0ae0*/  BSYNC.RECONVERGENT B1 ;  /* 0x0000000000017941 */ /* 0x000fea0003800200 */
.L_x_6:
[----:B------:R-:W-:Y:S02]  /*0af0*/  IMAD.MOV.U32 R8, RZ, RZ, R6 ;  /* 0x000000ffff087224 */ /* 0x000fe400078e0006 */
[----:B------:R-:W-:-:S04]  /*0b00*/  IMAD.MOV.U32 R9, RZ, RZ, 0x0 ;  /* 0x00000000ff097424 */ /* 0x000fc800078e00ff */
[----:B0-----:R-:W-:Y:S05]  /*0b10*/  RET.REL.NODEC R8 `(ExtractRawComponentsToRgbKernel) ;  /* 0xfffffff408387950 */ /* 0x001fea0003c3ffff */
.L_x_17:
[----:B------:R-:W-:-:S00]  /*0b20*/  BRA `(.L_x_17) ;  /* 0xfffffffc00fc7947 */ /* 0x000fc0000383ffff */
[----:B------:R-:W-:-:S00]  /*0b30*/  NOP ;  /* 0x0000000000007918 */ /* 0x000fc00000000000 */
        /* <DEDUP_REMOVED lines=12> */
.L_x_40:


//--------------------- .text.DrawMaskedColorKernel2DBlock --------------------------
	.section	.text.DrawMaskedColorKernel2DBlock,"ax",@progbits
	.align	128
        .global         DrawMaskedColorKernel2DBlock
        .type           DrawMaskedColorKernel2DBlock,@function
        .size           DrawMaskedColorKernel2DBlock,(.L_x_42 - DrawMaskedColorKernel2DBlock)
        .other          DrawMaskedColorKernel2DBlock,@"STO_CUDA_ENTRY STV_DEFAULT"
DrawMaskedColorKernel2DBlock:
.text.DrawMaskedColorKernel2DBlock:
[----:B------:R-:W-:Y:S01]  /*0000*/  LDC R1, c[0x0][0x37c] ;  /* 0x0000df00ff017b82 */ /* 0x000fe20000000800 */
[----:B------:R-:W0:Y:S01]  /*0010*/  S2R R8, SR_CTAID.Y ;  /* 0x0000000000087919 */ /* 0x000e220000002600 */
[----:B------:R-:W1:Y:S01]  /*0020*/  LDCU UR4, c[0x0][0x364] ;  /* 0x00006c80ff0477ac */ /* 0x000e620008000800 */
[----:B------:R-:W2:Y:S01]  /*0030*/  S2R R3, SR_CTAID.X ;  /* 0x0000000000037919 */ /* 0x000ea20000002500 */
[----:B------:R-:W2:Y:S01]  /*0040*/  LDCU UR5, c[0x0][0x370] ;  /* 0x00006e00ff0577ac */ /* 0x000ea20008000800 */
[C---:B0-----:R-:W-:Y:S01]  /*0050*/  ISETP.GT.U32.AND P0, PT, R8.reuse, 0x2, PT ;  /* 0x000000020800780c */ /* 0x041fe20003f04070 */
[----:B--2---:R-:W-:Y:S02]  /*0060*/  IMAD R0, R8, UR5, R3 ;  /* 0x0000000508007c24 */ /* 0x004fe4000f8e0203 */
[----:B-1----:R-:W-:Y:S02]  /*0070*/  IMAD R2, R3, UR4, RZ ;  /* 0x0000000403027c24 */ /* 0x002fe4000f8e02ff */
[----:B------:R-:W-:-:S08]  /*0080*/  IMAD R0, R0, UR4, RZ ;  /* 0x0000000400007c24 */ /* 0x000fd0000f8e02ff */
[----:B------:R-:W-:Y:S05]  /*0090*/  @P0 EXIT ;  /* 0x000000000000094d */ /* 0x000fea0003800000 */
[----:B------:R-:W0:Y:S01]  /*00a0*/  S2R R9, SR_TID.X ;  /* 0x0000000000097919 */ /* 0x000e220000002100 */
[----:B------:R-:W0:Y:S01]  /*00b0*/  LDCU.64 UR4, c[0x0][0x390] ;  /* 0x00007200ff0477ac */ /* 0x000e220008000a00 */
[----:B------:R-:W1:Y:S01]  /*00c0*/  S2R R7, SR_TID.Y ;  /* 0x0000000000077919 */ /* 0x000e620000002200 */
[----:B------:R-:W2:Y:S01]  /*00d0*/  LDCU.64 UR8, c[0x0][0x388] ;  /* 0x00007100ff0877ac */ /* 0x000ea20008000a00 */
[----:B0-----:R-:W-:Y:S02]  /*00e0*/  IADD3 R4, PT, PT, R9, UR4, RZ ;  /* 0x0000000409047c10 */ /* 0x001fe4000fffe0ff */
[----:B-1----:R-:W-:Y:S01]  /*00f0*/  IADD3 R5, PT, PT, R2, UR5, R7 ;  /* 0x0000000502057c10 */ /* 0x002fe2000fffe007 */
[----:B------:R-:W0:Y:S01]  /*0100*/  LDCU.64 UR4, c[0x0][0x3a0] ;  /* 0x00007400ff0477ac */ /* 0x000e220008000a00 */
[----:B------:R-:W-:Y:S02]  /*0110*/  ISETP.GT.AND P1, PT, R4, -0x1, PT ;  /* 0xffffffff0400780c */ /* 0x000fe40003f24270 */
[----:B------:R-:W-:-:S02]  /*0120*/  ISETP.GT.AND P0, PT, R5, -0x1, PT ;  /* 0xffffffff0500780c */ /* 0x000fc40003f04270 */
[----:B--2---:R-:W-:Y:S02]  /*0130*/  ISETP.LT.AND P1, PT, R4, UR8, P1 ;  /* 0x0000000804007c0c */ /* 0x004fe40008f21270 */
[----:B------:R-:W-:-:S04]  /*0140*/  ISETP.LT.AND P0, PT, R5, UR9, P0 ;  /* 0x0000000905007c0c */ /* 0x000fc80008701270 */
[----:B------:R-:W-:Y:S01]  /*0150*/  PLOP3.LUT P0, PT, P1, P0, PT, 0x80, 0x8 ;  /* 0x000000000008781c */ /* 0x000fe20000f01070 */
[----:B0-----:R-:W-:-:S12]  /*0160*/  UIMAD UR4, UR5, UR4, URZ ;  /* 0x00000004050472a4 */ /* 0x001fd8000f8e02ff */
[----:B------:R-:W-:Y:S05]  /*0170*/  @!P0 EXIT ;  /* 0x000000000000894d */ /* 0x000fea0003800000 */
[----:B------:R-:W0:Y:S01]  /*0180*/  LDC.64 R2, c[0x0][0x398] ;  /* 0x0000e600ff027b82 */ /* 0x000e220000000a00 */
[----:B------:R-:W1:Y:S01]  /*0190*/  LDCU UR5, c[0x0][0x360] ;  /* 0x00006c00ff0577ac */ /* 0x000e620008000800 */
[----:B------:R-:W-:Y:S02]  /*01a0*/  IADD3 R6, PT, PT, -R8, 0x3, RZ ;  /* 0x0000000308067810 */ /* 0x000fe40007ffe1ff */
[----:B------:R-:W-:Y:S01]  /*01b0*/  IADD3 R0, PT, PT, R0, R7, RZ ;  /* 0x0000000700007210 */ /* 0x000fe20007ffe0ff */
[----:B------:R-:W2:Y:S02]  /*01c0*/  LDCU.64 UR6, c[0x0][0x358] ;  /* 0x00006b00ff0677ac */ /* 0x000ea40008000a00 */
[----:B------:R-:W-:-:S04]  /*01d0*/  IMAD R7, R6, UR4, R9 ;  /* 0x0000000406077c24 */ /* 0x000fc8000f8e0209 */
[----:B-1----:R-:W-:-:S04]  /*01e0*/  IMAD R7, R0, UR5, R7 ;  /* 0x0000000500077c24 */ /* 0x002fc8000f8e0207 */
[----:B0-----:R-:W-:-:S06]  /*01f0*/  IMAD.WIDE R2, R7, 0x4, R2 ;  /* 0x0000000407027825 */ /* 0x001fcc00078e0202 */
[----:B--2---:R-:W2:Y:S01]  /*0200*/  LDG.E R2, desc[UR6][R2.64] ;  /* 0x0000000602027981 */ /* 0x004ea2000c1e1900 */
[----:B------:R-:W-:-:S04]  /*0210*/  IMAD R5, R8, UR9, R5 ;  /* 0x0000000908057c24 */ /* 0x000fc8000f8e0205 */
[----:B------:R-:W-:Y:S01]  /*0220*/  IMAD R5, R5, UR8, R4 ;  /* 0x0000000805057c24 */ /* 0x000fe2000f8e0204 */
[----:B--2---:R-:W-:-:S13]  /*0230*/  FSETP.GT.AND P0, PT, R2, RZ, PT ;  /* 0x000000ff0200720b */ /* 0x004fda0003f04000 */
[----:B------:R-:W-:Y:S05]  /*0240*/  @!P0 EXIT ;  /* 0x000000000000894d */ /* 0x000fea0003800000 */
[----:B------:R-:W-:-:S13]  /*0250*/  ISETP.NE.AND P0, PT, R8, 0x1, PT ;  /* 0x000000010800780c */ /* 0x000fda0003f05270 */
[----:B------:R-:W-:Y:S05]  /*0260*/  @!P0 BRA `(.L_x_18) ;  /* 0x00000000002c8947 */ /* 0x000fea0003800000 */
[----:B------:R-:W-:-:S13]  /*0270*/  ISETP.NE.AND P0, PT, R8, RZ, PT ;  /* 0x000000ff0800720c */ /* 0x000fda0003f05270 */
[----:B------:R-:W0:Y:S08]  /*0280*/  @!P0 LDC.64 R2, c[0x0][0x380] ;  /* 0x0000e000ff028b82 */ /* 0x000e300000000a00 */
[----:B------:R-:W1:Y:S01]  /*0290*/  @!P0 LDC R7, c[0x0][0x3a8] ;  /* 0x0000ea00ff078b82 */ /* 0x000e620000000800 */
[----:B0-----:R-:W-:-:S05]  /*02a0*/  @!P0 IMAD.WIDE R2, R5, 0x4, R2 ;  /* 0x0000000405028825 */ /* 0x001fca00078e0202 */
[----:B-1----:R0:W-:Y:S01]  /*02b0*/  @!P0 STG.E desc[UR6][R2.64], R7 ;  /* 0x0000000702008986 */ /* 0x0021e2000c101906 */
[----:B------:R-:W-:Y:S05]  /*02c0*/  @!P0 EXIT ;  /* 0x000000000000894d */ /* 0x000fea0003800000 */
[----:B0-----:R-:W0:Y:S08]  /*02d0*/  LDC.64 R2, c[0x0][0x380] ;  /* 0x0000e000ff027b82 */ /* 0x001e300000000a00 */
[----:B------:R-:W1:Y:S01]  /*02e0*/  LDC R7, c[0x0][0x3b0] ;  /* 0x0000ec00ff077b82 */ /* 0x000e620000000800 */
[----:B0-----:R-:W-:-:S05]  /*02f0*/  IMAD.WIDE R2, R5, 0x4, R2 ;  /* 0x0000000405027825 */ /* 0x001fca00078e0202 */
[----:B-1----:R-:W-:Y:S01]  /*0300*/  STG.E desc[UR6][R2.64], R7 ;  /* 0x0000000702007986 */ /* 0x002fe2000c101906 */
[----:B------:R-:W-:Y:S05]  /*0310*/  EXIT ;  /* 0x000000000000794d */ /* 0x000fea0003800000 */
.L_x_18:
[----:B------:R-:W0:Y:S08]  /*0320*/  LDC.64 R2, c[0x0][0x380] ;  /* 0x0000e000ff027b82 */ /* 0x000e300000000a00 */
[----:B------:R-:W1:Y:S01]  /*0330*/  LDC R7, c[0x0][0x3ac] ;  /* 0x0000eb00ff077b82 */ /* 0x000e620000000800 */
[----:B0-----:R-:W-:-:S05]  /*0340*/  IMAD.WIDE R2, R5, 0x4, R2 ;  /* 0x0000000405027825 */ /* 0x001fca00078e0202 */
[----:B-1----:R-:W-:Y:S01]  /*0350*/  STG.E desc[UR6][R2.64], R7 ;  /* 0x0000000702007986 */ /* 0x002fe2000c101906 */
[----:B------:R-:W-:Y:S05]  /*0360*/  EXIT ;  /* 0x000000000000794d */ /* 0x000fea0003800000 */
.L_x_19:
        /* <DEDUP_REMOVED lines=9> */
.L_x_42:


//--------------------- .text.DrawMaskedColorKernel --------------------------
	.section	.text.DrawMaskedColorKernel,"ax",@progbits
	.align	128
        .global         DrawMaskedColorKernel
        .type           DrawMaskedColorKernel,@function
        .size           DrawMaskedColorKernel,(.L_x_43 - DrawMaskedColorKernel)
        .other          DrawMaskedColorKernel,@"STO_CUDA_ENTRY STV_DEFAULT"
DrawMaskedColorKernel:
.text.DrawMaskedColorKernel:
[----:B------:R-:W-:Y:S08]  /*0000*/  LDC R1, c[0x0][0x37c] ;  /* 0x0000df00ff017b82 */ /* 0x000ff00000000800 */
[----:B------:R-:W0:Y:S01]  /*0010*/  LDC.64 R2, c[0x0][0x3a0] ;  /* 0x0000e800ff027b82 */ /* 0x000e220000000a00 */
[----:B------:R-:W1:Y:S01]  /*0020*/  S2R R7, SR_CTAID.X ;  /* 0x0000000000077919 */ /* 0x000e620000002500 */
[----:B------:R-:W2:Y:S01]  /*0030*/  LDCU UR4, c[0x0][0x360] ;  /* 0x00006c00ff0477ac */ /* 0x000ea20008000800 */
[----:B------:R-:W2:Y:S05]  /*0040*/  S2R R9, SR_TID.X ;  /* 0x0000000000097919 */ /* 0x000eaa0000002100 */
[----:B------:R-:W1:Y:S08]  /*0050*/  S2UR UR5, SR_CTAID.Y ;  /* 0x00000000000579c3 */ /* 0x000e700000002600 */
[----:B------:R-:W1:Y:S01]  /*0060*/  LDC R0, c[0x0][0x370] ;  /* 0x0000dc00ff007b82 */ /* 0x000e620000000800 */
[----:B0-----:R-:W-:-:S05]  /*0070*/  IMAD R3, R3, R2, RZ ;  /* 0x0000000203037224 */ /* 0x001fca00078e02ff */
[----:B------:R-:W-:-:S04]  /*0080*/  IABS R11, R3 ;  /* 0x00000003000b7213 */ /* 0x000fc80000000000 */
[----:B------:R-:W0:Y:S01]  /*0090*/  I2F.RP R6, R11 ;  /* 0x0000000b00067306 */ /* 0x000e220000209400 */
[----:B-1----:R-:W-:-:S07]  /*00a0*/  IMAD R0, R0, UR5, R7 ;  /* 0x0000000500007c24 */ /* 0x002fce000f8e0207 */
[----:B0-----:R-:W0:Y:S02]  /*00b0*/  MUFU.RCP R6, R6 ;  /* 0x0000000600067308 */ /* 0x001e240000001000 */
[----:B0-----:R-:W-:Y:S02]  /*00c0*/  VIADD R4, R6, 0xffffffe ;  /* 0x0ffffffe06047836 */ /* 0x001fe40000000000 */
[----:B--2---:R-:W-:Y:S01]  /*00d0*/  IMAD R6, R0, UR4, R9 ;  /* 0x0000000400067c24 */ /* 0x004fe2000f8e0209 */
[----:B------:R-:W-:-:S03]  /*00e0*/  IABS R9, R3 ;  /* 0x0000000300097213 */ /* 0x000fc60000000000 */
[----:B------:R0:W1:Y:S01]  /*00f0*/  F2I.FTZ.U32.TRUNC.NTZ R5, R4 ;  /* 0x0000000400057305 */ /* 0x000062000021f000 */
[----:B------:R-:W-:Y:S02]  /*0100*/  IABS R0, R6 ;  /* 0x0000000600007213 */ /* 0x000fe40000000000 */
[----:B------:R-:W-:Y:S01]  /*0110*/  IADD3 R9, PT, PT, RZ, -R9, RZ ;  /* 0x80000009ff097210 */ /* 0x000fe20007ffe0ff */
[----:B0-----:R-:W-:Y:S02]  /*0120*/  IMAD.MOV.U32 R4, RZ, RZ, RZ ;  /* 0x000000ffff047224 */ /* 0x001fe400078e00ff */
[----:B-1----:R-:W-:-:S04]  /*0130*/  IMAD.MOV R8, RZ, RZ, -R5 ;  /* 0x000000ffff087224 */ /* 0x002fc800078e0a05 */
[----:B------:R-:W-:-:S04]  /*0140*/  IMAD R7, R8, R11, RZ ;  /* 0x0000000b08077224 */ /* 0x000fc800078e02ff */
[----:B------:R-:W-:Y:S01]  /*0150*/  IMAD.HI.U32 R5, R5, R7, R4 ;  /* 0x0000000705057227 */ /* 0x000fe200078e0004 */
[----:B------:R-:W-:-:S03]  /*0160*/  MOV R7, R9 ;  /* 0x0000000900077202 */ /* 0x000fc60000000f00 */
[----:B------:R-:W-:-:S04]  /*0170*/  IMAD.MOV.U32 R4, RZ, RZ, R0 ;  /* 0x000000ffff047224 */ /* 0x000fc800078e0000 */
[----:B------:R-:W-:-:S04]  /*0180*/  IMAD.HI.U32 R0, R5, R4, RZ ;  /* 0x0000000405007227 */ /* 0x000fc800078e00ff */
[----:B------:R-:W-:-:S05]  /*0190*/  IMAD R4, R0, R7, R4 ;  /* 0x0000000700047224 */ /* 0x000fca00078e0204 */
[----:B------:R-:W-:-:S13]  /*01a0*/  ISETP.GT.U32.AND P2, PT, R11, R4, PT ;  /* 0x000000040b00720c */ /* 0x000fda0003f44070 */
[----:B------:R-:W-:Y:S02]  /*01b0*/  @!P2 IMAD.IADD R4, R4, 0x1, -R11 ;  /* 0x000000010404a824 */ /* 0x000fe400078e0a0b */
[----:B------:R-:W-:Y:S01]  /*01c0*/  @!P2 VIADD R0, R0, 0x1 ;  /* 0x000000010000a836 */ /* 0x000fe20000000000 */
[----:B------:R-:W-:Y:S02]  /*01d0*/  ISETP.NE.AND P2, PT, R3, RZ, PT ;  /* 0x000000ff0300720c */ /* 0x000fe40003f45270 */
[----:B------:R-:W-:Y:S02]  /*01e0*/  ISETP.GE.U32.AND P0, PT, R4, R11, PT ;  /* 0x0000000b0400720c */ /* 0x000fe40003f06070 */
[----:B------:R-:W-:-:S04]  /*01f0*/  LOP3.LUT R4, R6, R3, RZ, 0x3c, !PT ;  /* 0x0000000306047212 */ /* 0x000fc800078e3cff */
[----:B------:R-:W-:-:S07]  /*0200*/  ISETP.GE.AND P1, PT, R4, RZ, PT ;  /* 0x000000ff0400720c */ /* 0x000fce0003f26270 */
[----:B------:R-:W-:-:S06]  /*0210*/  @P0 IADD3 R0, PT, PT, R0, 0x1, RZ ;  /* 0x0000000100000810 */ /* 0x000fcc0007ffe0ff */
[----:B------:R-:W-:Y:S01]  /*0220*/  @!P1 IMAD.MOV R0, RZ, RZ, -R0 ;  /* 0x000000ffff009224 */ /* 0x000fe200078e0a00 */
[----:B------:R-:W-:-:S04]  /*0230*/  @!P2 LOP3.LUT R0, RZ, R3, RZ, 0x33, !PT ;  /* 0x00000003ff00a212 */ /* 0x000fc800078e33ff */
[----:B------:R-:W-:-:S13]  /*0240*/  ISETP.GT.AND P0, PT, R0, 0x2, PT ;  /* 0x000000020000780c */ /* 0x000fda0003f04270 */
[----:B------:R-:W-:Y:S05]  /*0250*/  @P0 EXIT ;  /* 0x000000000000094d */ /* 0x000fea0003800000 */
[----:B------:R-:W-:Y:S01]  /*0260*/  IABS R9, R2 ;  /* 0x0000000200097213 */ /* 0x000fe20000000000 */
[----:B------:R-:W0:Y:S01]  /*0270*/  LDCU.64 UR4, c[0x0][0x390] ;  /* 0x00007200ff0477ac */ /* 0x000e220008000a00 */
[----:B------:R-:W-:Y:S02]  /*0280*/  IADD3 R8, PT, PT, -R0, RZ, RZ ;  /* 0x000000ff00087210 */ /* 0x000fe40007ffe1ff */
[----:B------:R-:W1:Y:S01]  /*0290*/  I2F.RP R7, R9 ;  /* 0x0000000900077306 */ /* 0x000e620000209400 */
[----:B------:R-:W2:Y:S02]  /*02a0*/  LDCU.64 UR6, c[0x0][0x388] ;  /* 0x00007100ff0677ac */ /* 0x000ea40008000a00 */
[----:B------:R-:W-:-:S05]  /*02b0*/  IMAD R8, R3, R8, R6 ;  /* 0x0000000803087224 */ /* 0x000fca00078e0206 */
[----:B------:R-:W-:Y:S01]  /*02c0*/  IABS R6, R8 ;  /* 0x0000000800067213 */ /* 0x000fe20000000000 */
[----:B-1----:R-:W1:Y:S02]  /*02d0*/  MUFU.RCP R7, R7 ;  /* 0x0000000700077308 */ /* 0x002e640000001000 */
[----:B-1----:R-:W-:-:S06]  /*02e0*/  VIADD R4, R7, 0xffffffe ;  /* 0x0ffffffe07047836 */ /* 0x002fcc0000000000 */
[----:B------:R1:W3:Y:S02]  /*02f0*/  F2I.FTZ.U32.TRUNC.NTZ R5, R4 ;  /* 0x0000000400057305 */ /* 0x0002e4000021f000 */
[----:B-1----:R-:W-:Y:S02]  /*0300*/  HFMA2 R4, -RZ, RZ, 0, 0 ;  /* 0x00000000ff047431 */ /* 0x002fe400000001ff */
[----:B---3--:R-:W-:-:S04]  /*0310*/  IMAD.MOV R10, RZ, RZ, -R5 ;  /* 0x000000ffff0a7224 */ /* 0x008fc800078e0a05 */
[----:B------:R-:W-:-:S04]  /*0320*/  IMAD R11, R10, R9, RZ ;  /* 0x000000090a0b7224 */ /* 0x000fc800078e02ff */
[----:B------:R-:W-:-:S06]  /*0330*/  IMAD.HI.U32 R5, R5, R11, R4 ;  /* 0x0000000b05057227 */ /* 0x000fcc00078e0004 */
[----:B------:R-:W-:-:S04]  /*0340*/  IMAD.HI.U32 R5, R5, R6, RZ ;  /* 0x0000000605057227 */ /* 0x000fc800078e00ff */
[----:B------:R-:W-:-:S04]  /*0350*/  IMAD.MOV R4, RZ, RZ, -R5 ;  /* 0x000000ffff047224 */ /* 0x000fc800078e0a05 */
[----:B------:R-:W-:-:S05]  /*0360*/  IMAD R4, R9, R4, R6 ;  /* 0x0000000409047224 */ /* 0x000fca00078e0206 */
[----:B------:R-:W-:-:S13]  /*0370*/  ISETP.GT.U32.AND P2, PT, R9, R4, PT ;  /* 0x000000040900720c */ /* 0x000fda0003f44070 */
[-C--:B------:R-:W-:Y:S01]  /*0380*/  @!P2 IADD3 R4, PT, PT, R4, -R9.reuse, RZ ;  /* 0x800000090404a210 */ /* 0x080fe20007ffe0ff */
        /* <DEDUP_REMOVED lines=8> */
[C---:B------:R-:W-:Y:S01]  /*0410*/  IADD3 R7, PT, PT, -R5.reuse, RZ, RZ ;  /* 0x000000ff05077210 */ /* 0x040fe20007ffe1ff */
[----:B0-----:R-:W-:-:S04]  /*0420*/  VIADD R9, R5, UR5 ;  /* 0x0000000505097c36 */ /* 0x001fc80008000000 */
[----:B------:R-:W-:Y:S01]  /*0430*/  IMAD R2, R2, R7, R8 ;  /* 0x0000000702027224 */ /* 0x000fe200078e0208 */
[----:B------:R-:W-:-:S04]  /*0440*/  ISETP.GT.AND P1, PT, R9, -0x1, PT ;  /* 0xffffffff0900780c */ /* 0x000fc80003f24270 */
[----:B------:R-:W-:Y:S02]  /*0450*/  IADD3 R7, PT, PT, R2, UR4, RZ ;  /* 0x0000000402077c10 */ /* 0x000fe4000fffe0ff */
[----:B--2---:R-:W-:Y:S02]  /*0460*/  ISETP.LT.AND P1, PT, R9, UR7, P1 ;  /* 0x0000000709007c0c */ /* 0x004fe40008f21270 */
[----:B------:R-:W-:-:S04]  /*0470*/  ISETP.GT.AND P0, PT, R7, -0x1, PT ;  /* 0xffffffff0700780c */ /* 0x000fc80003f04270 */
[----:B------:R-:W-:-:S04]  /*0480*/  ISETP.LT.AND P0, PT, R7, UR6, P0 ;  /* 0x0000000607007c0c */ /* 0x000fc80008701270 */
[----:B------:R-:W-:-:S13]  /*0490*/  PLOP3.LUT P0, PT, P0, P1, PT, 0x80, 0x8 ;  /* 0x000000000008781c */ /* 0x000fda0000703070 */
[----:B------:R-:W-:Y:S05]  /*04a0*/  @!P0 EXIT ;  /* 0x000000000000894d */ /* 0x000fea0003800000 */
[----:B------:R-:W0:Y:S01]  /*04b0*/  LDC.64 R4, c[0x0][0x398] ;  /* 0x0000e600ff047b82 */ /* 0x000e220000000a00 */
[----:B------:R-:W1:Y:S01]  /*04c0*/  LDCU.64 UR4, c[0x0][0x358] ;  /* 0x00006b00ff0477ac */ /* 0x000e620008000a00 */
[----:B------:R-:W-:-:S04]  /*04d0*/  IMAD R3, R3, 0x3, R8 ;  /* 0x0000000303037824 */ /* 0x000fc800078e0208 */
[----:B0-----:R-:W-:-:S06]  /*04e0*/  IMAD.WIDE R2, R3, 0x4, R4 ;  /* 0x0000000403027825 */ /* 0x001fcc00078e0204 */
[----:B-1----:R-:W2:Y:S01]  /*04f0*/  LDG.E R2, desc[UR4][R2.64] ;  /* 0x0000000402027981 */ /* 0x002ea2000c1e1900 */
        /* <DEDUP_REMOVED lines=17> */
.L_x_20:
[----:B------:R-:W0:Y:S08]  /*0610*/  LDC.64 R2, c[0x0][0x380] ;  /* 0x0000e000ff027b82 */ /* 0x000e300000000a00 */
[----:B------:R-:W1:Y:S01]  /*0620*/  LDC R5, c[0x0][0x3ac] ;  /* 0x0000eb00ff057b82 */ /* 0x000e620000000800 */
[----:B0-----:R-:W-:-:S05]  /*0630*/  IMAD.WIDE R2, R7, 0x4, R2 ;  /* 0x0000000407027825 */ /* 0x001fca00078e0202 */
[----:B-1----:R-:W-:Y:S01]  /*0640*/  STG.E desc[UR4][R2.64], R5 ;  /* 0x0000000502007986 */ /* 0x002fe2000c101904 */
[----:B------:R-:W-:Y:S05]  /*0650*/  EXIT ;  /* 0x000000000000794d */ /* 0x000fea0003800000 */
.L_x_21:
        /* <DEDUP_REMOVED lines=10> */
.L_x_43:


//--------------------- .text.DrawRgbaTextureKernel2DBlock --------------------------
	.section	.text.DrawRgbaTextureKernel2DBlock,"ax",@progbits
	.align	128
        .global         DrawRgbaTextureKernel2DBlock
        .type           DrawRgbaTextureKernel2DBlock,@function
        .size           DrawRgbaTextureKernel2DBlock,(.L_x_44 - DrawRgbaTextureKernel2DBlock)
        .other          DrawRgbaTextureKernel2DBlock,@"STO_CUDA_ENTRY STV_DEFAULT"
DrawRgbaTextureKernel2DBlock:
.text.DrawRgbaTextureKernel2DBlock:
[----:B------:R-:W-:Y:S01]  /*0000*/  LDC R1, c[0x0][0x37c] ;  /* 0x0000df00ff017b82 */ /* 0x000fe20000000800 */
[----:B------:R-:W0:Y:S01]  /*0010*/  S2R R6, SR_CTAID.Y ;  /* 0x0000000000067919 */ /* 0x000e220000002600 */
[----:B------:R-:W1:Y:S01]  /*0020*/  LDCU UR4, c[0x0][0x360] ;  /* 0x00006c00ff0477ac */ /* 0x000e620008000800 */
[----:B------:R-:W2:Y:S01]  /*0030*/  S2R R3, SR_CTAID.X ;  /* 0x0000000000037919 */ /* 0x000ea20000002500 */
[----:B------:R-:W3:Y:S01]  /*0040*/  LDCU UR5, c[0x0][0x364] ;  /* 0x00006c80ff0577ac */ /* 0x000ee20008000800 */
[----:B------:R-:W3:Y:S01]  /*0050*/  S2R R2, SR_TID.Y ;  /* 0x0000000000027919 */ /* 0x000ee20000002200 */
[----:B------:R-:W2:Y:S01]  /*0060*/  LDCU UR6, c[0x0][0x370] ;  /* 0x00006e00ff0677ac */ /* 0x000ea20008000800 */
[----:B------:R-:W1:Y:S01]  /*0070*/  S2R R5, SR_TID.X ;  /* 0x0000000000057919 */ /* 0x000e620000002100 */
[C---:B0-----:R-:W-:Y:S01]  /*0080*/  ISETP.GT.U32.AND P0, PT, R6.reuse, 0x2, PT ;  /* 0x000000020600780c */ /* 0x041fe20003f04070 */
[----:B--2---:R-:W-:-:S04]  /*0090*/  IMAD R0, R6, UR6, R3 ;  /* 0x0000000606007c24 */ /* 0x004fc8000f8e0203 */
[--C-:B---3--:R-:W-:Y:S02]  /*00a0*/  IMAD R0, R0, UR5, R2.reuse ;  /* 0x0000000500007c24 */ /* 0x108fe4000f8e0202 */
[----:B------:R-:W-:Y:S02]  /*00b0*/  IMAD R2, R3, UR5, R2 ;  /* 0x0000000503027c24 */ /* 0x000fe4000f8e0202 */
[----:B-1----:R-:W-:-:S04]  /*00c0*/  IMAD R7, R0, UR4, R5 ;  /* 0x0000000400077c24 */ /* 0x002fc8000f8e0205 */
[----:B------:R-:W-:Y:S05]  /*00d0*/  @P0 EXIT ;  /* 0x000000000000094d */ /* 0x000fea0003800000 */
[----:B------:R-:W-:Y:S01]  /*00e0*/  ISETP.NE.AND P0, PT, R6, RZ, PT ;  /* 0x000000ff0600720c */ /* 0x000fe20003f05270 */
[----:B------:R-:W-:-:S12]  /*00f0*/  HFMA2 R0, -RZ, RZ, 0, 1.1920928955078125e-07 ;  /* 0x00000002ff007431 */ /* 0x000fd800000001ff */
[----:B------:R-:W-:Y:S05]  /*0100*/  @!P0 BRA `(.L_x_22) ;  /* 0x00000000000c8947 */ /* 0x000fea0003800000 */
[----:B------:R-:W-:-:S13]  /*0110*/  ISETP.NE.AND P0, PT, R6, 0x2, PT ;  /* 0x000000020600780c */ /* 0x000fda0003f05270 */
[----:B------:R-:W-:Y:S02]  /*0120*/  @!P0 MOV R0, RZ ;  /* 0x000000ff00008202 */ /* 0x000fe40000000f00 */
[----:B------:R-:W-:-:S07]  /*0130*/  @P0 MOV R0, R6 ;  /* 0x0000000600000202 */ /* 0x000fce0000000f00 */
.L_x_22:
[----:B------:R-:W0:Y:S01]  /*0140*/  LDCU.64 UR4, c[0x0][0x390] ;  /* 0x00007200ff0477ac */ /* 0x000e220008000a00 */
[----:B------:R-:W1:Y:S01]  /*0150*/  LDCU.64 UR8, c[0x0][0x388] ;  /* 0x00007100ff0877ac */ /* 0x000e620008000a00 */
[----:B0-----:R-:W-:Y:S02]  /*0160*/  IADD3 R8, PT, PT, R5, UR4, RZ ;  /* 0x0000000405087c10 */ /* 0x001fe4000fffe0ff */
[----:B------:R-:W-:Y:S01]  /*0170*/  IADD3 R9, PT, PT, R2, UR5, RZ ;  /* 0x0000000502097c10 */ /* 0x000fe2000fffe0ff */
[----:B------:R-:W0:Y:S01]  /*0180*/  LDCU.64 UR4, c[0x0][0x3a0] ;  /* 0x00007400ff0477ac */ /* 0x000e220008000a00 */
[C---:B------:R-:W-:Y:S02]  /*0190*/  ISETP.GT.AND P1, PT, R8.reuse, -0x1, PT ;  /* 0xffffffff0800780c */ /* 0x040fe40003f24270 */
[----:B------:R-:W-:Y:S02]  /*01a0*/  ISETP.GT.AND P0, PT, R9, -0x1, PT ;  /* 0xffffffff0900780c */ /* 0x000fe40003f04270 */
[----:B-1----:R-:W-:-:S02]  /*01b0*/  ISETP.LT.AND P1, PT, R8, UR8, P1 ;  /* 0x0000000808007c0c */ /* 0x002fc40008f21270 */
[----:B------:R-:W-:-:S04]  /*01c0*/  ISETP.LT.AND P0, PT, R9, UR9, P0 ;  /* 0x0000000909007c0c */ /* 0x000fc80008701270 */
[----:B------:R-:W-:Y:S01]  /*01d0*/  PLOP3.LUT P0, PT, P1, P0, PT, 0x80, 0x8 ;  /* 0x000000000008781c */ /* 0x000fe20000f01070 */
[----:B0-----:R-:W-:-:S12]  /*01e0*/  UIMAD UR4, UR5, UR4, URZ ;  /* 0x00000004050472a4 */ /* 0x001fd8000f8e02ff */
[----:B------:R-:W-:Y:S05]  /*01f0*/  @!P0 EXIT ;  /* 0x000000000000894d */ /* 0x000fea0003800000 */
[----:B------:R-:W0:Y:S01]  /*0200*/  LDC.64 R2, c[0x0][0x398] ;  /* 0x0000e600ff027b82 */ /* 0x000e220000000a00 */
[----:B------:R-:W1:Y:S01]  /*0210*/  LDCU.64 UR6, c[0x0][0x358] ;  /* 0x00006b00ff0677ac */ /* 0x000e620008000a00 */
[----:B------:R-:W-:Y:S01]  /*0220*/  IADD3 R6, PT, PT, -R6, 0x3, RZ ;  /* 0x0000000306067810 */ /* 0x000fe20007ffe1ff */
[----:B------:R-:W-:-:S04]  /*0230*/  IMAD R9, R0, UR9, R9 ;  /* 0x0000000900097c24 */ /* 0x000fc8000f8e0209 */
[----:B------:R-:W-:Y:S01]  /*0240*/  IMAD R11, R6, UR4, R7 ;  /* 0x00000004060b7c24 */ /* 0x000fe2000f8e0207 */
[----:B------:R-:W2:Y:S01]  /*0250*/  LDC.64 R4, c[0x0][0x380] ;  /* 0x0000e000ff047b82 */ /* 0x000ea20000000a00 */
[----:B------:R-:W-:Y:S02]  /*0260*/  IMAD R9, R9, UR8, R8 ;  /* 0x0000000809097c24 */ /* 0x000fe4000f8e0208 */
[----:B0-----:R-:W-:-:S04]  /*0270*/  IMAD.WIDE R6, R7, 0x4, R2 ;  /* 0x0000000407067825 */ /* 0x001fc800078e0202 */
[----:B------:R-:W-:Y:S02]  /*0280*/  IMAD.WIDE R2, R11, 0x4, R2 ;  /* 0x000000040b027825 */ /* 0x000fe400078e0202 */
[----:B-1----:R-:W3:Y:S02]  /*0290*/  LDG.E R7, desc[UR6][R6.64] ;  /* 0x0000000606077981 */ /* 0x002ee4000c1e1900 */
[----:B--2---:R-:W-:Y:S02]  /*02a0*/  IMAD.WIDE R4, R9, 0x4, R4 ;  /* 0x0000000409047825 */ /* 0x004fe400078e0204 */
[----:B------:R-:W3:Y:S04]  /*02b0*/  LDG.E R2, desc[UR6][R2.64] ;  /* 0x0000000602027981 */ /* 0x000ee8000c1e1900 */
[----:B------:R-:W2:Y:S01]  /*02c0*/  LDG.E R0, desc[UR6][R4.64] ;  /* 0x0000000604007981 */ /* 0x000ea2000c1e1900 */
[C---:B---3--:R-:W-:Y:S01]  /*02d0*/  FMUL R11, R2.reuse, R7 ;  /* 0x00000007020b7220 */ /* 0x048fe20000400000 */
[----:B------:R-:W-:-:S04]  /*02e0*/  FADD R9, -R2, 1 ;  /* 0x3f80000002097421 */ /* 0x000fc80000000100 */
[----:B--2---:R-:W-:-:S05]  /*02f0*/  FFMA R9, R0, R9, R11 ;  /* 0x0000000900097223 */ /* 0x004fca000000000b */
[----:B------:R-:W-:Y:S01]  /*0300*/  STG.E desc[UR6][R4.64], R9 ;  /* 0x0000000904007986 */ /* 0x000fe2000c101906 */
[----:B------:R-:W-:Y:S05]  /*0310*/  EXIT ;  /* 0x000000000000794d */ /* 0x000fea0003800000 */
.L_x_23:
        /* <DEDUP_REMOVED lines=14> */
.L_x_44:


//--------------------- .text.DrawMaskedColorKernelNearestNeighbor --------------------------
	.section	.text.DrawMaskedColorKernelNearestNeighbor,"ax",@progbits
	.align	128
        .global         DrawMaskedColorKernelNearestNeighbor
        .type           DrawMaskedColorKernelNearestNeighbor,@function
        .size           DrawMaskedColorKernelNearestNeighbor,(.L_x_45 - DrawMaskedColorKernelNearestNeighbor)
        .other          DrawMaskedColorKernelNearestNeighbor,@"STO_CUDA_ENTRY STV_DEFAULT"
DrawMaskedColorKernelNearestNeighbor:
.text.DrawMaskedColorKernelNearestNeighbor:
        /* <DEDUP_REMOVED lines=10> */
[----:B-1----:R-:W-:-:S04]  /*00a0*/  IMAD R0, R0, UR5, R9 ;  /* 0x0000000500007c24 */ /* 0x002fc8000f8e0209 */
[----:B--2---:R-:W-:-:S03]  /*00b0*/  IMAD R8, R0, UR4, R11 ;  /* 0x0000000400087c24 */ /* 0x004fc6000f8e020b */
[----:B0-----:R-:W0:Y:S02]  /*00c0*/  MUFU.RCP R4, R4 ;  /* 0x0000000400047308 */ /* 0x001e240000001000 */
[----:B------:R-:W-:Y:S01]  /*00d0*/  IABS R0, R8 ;  /* 0x0000000800007213 */ /* 0x000fe20000000000 */
[----:B0-----:R-:W-:Y:S01]  /*00e0*/  VIADD R6, R4, 0xffffffe ;  /* 0x0ffffffe04067836 */ /* 0x001fe20000000000 */
[----:B------:R-:W-:-:S04]  /*00f0*/  IABS R4, R5 ;  /* 0x0000000500047213 */ /* 0x000fc80000000000 */
[----:B------:R0:W1:Y:S02]  /*0100*/  F2I.FTZ.U32.TRUNC.NTZ R7, R6 ;  /* 0x0000000600077305 */ /* 0x000064000021f000 */
[----:B0-----:R-:W-:Y:S02]  /*0110*/  HFMA2 R6, -RZ, RZ, 0, 0 ;  /* 0x00000000ff067431 */ /* 0x001fe400000001ff */
[----:B-1----:R-:W-:-:S04]  /*0120*/  IMAD.MOV R10, RZ, RZ, -R7 ;  /* 0x000000ffff0a7224 */ /* 0x002fc800078e0a07 */
[----:B------:R-:W-:Y:S01]  /*0130*/  IMAD R9, R10, R13, RZ ;  /* 0x0000000d0a097224 */ /* 0x000fe200078e02ff */
[----:B------:R-:W-:-:S03]  /*0140*/  IABS R10, R2 ;  /* 0x00000002000a7213 */ /* 0x000fc60000000000 */
[----:B------:R-:W-:-:S04]  /*0150*/  IMAD.HI.U32 R7, R7, R9, R6 ;  /* 0x0000000907077227 */ /* 0x000fc800078e0006 */
[----:B------:R-:W-:Y:S01]  /*0160*/  IMAD.MOV R9, RZ, RZ, -R4 ;  /* 0x000000ffff097224 */ /* 0x000fe200078e0a04 */
[----:B------:R-:W-:Y:S01]  /*0170*/  MOV R4, R10 ;  /* 0x0000000a00047202 */ /* 0x000fe20000000f00 */
[----:B------:R-:W-:-:S04]  /*0180*/  IMAD.MOV.U32 R6, RZ, RZ, R0 ;  /* 0x000000ffff067224 */ /* 0x000fc800078e0000 */
[----:B------:R-:W-:Y:S02]  /*0190*/  IMAD.HI.U32 R0, R7, R6, RZ ;  /* 0x0000000607007227 */ /* 0x000fe400078e00ff */
[----:B------:R-:W0:Y:S02]  /*01a0*/  I2F.RP R7, R4 ;  /* 0x0000000400077306 */ /* 0x000e240000209400 */
[----:B------:R-:W-:-:S05]  /*01b0*/  IMAD R6, R0, R9, R6 ;  /* 0x0000000900067224 */ /* 0x000fca00078e0206 */
[----:B------:R-:W-:Y:S01]  /*01c0*/  ISETP.GT.U32.AND P1, PT, R13, R6, PT ;  /* 0x000000060d00720c */ /* 0x000fe20003f24070 */
[----:B0-----:R-:W0:-:S12]  /*01d0*/  MUFU.RCP R7, R7 ;  /* 0x0000000700077308 */ /* 0x001e180000001000 */
[----:B------:R-:W-:Y:S01]  /*01e0*/  @!P1 IMAD.IADD R6, R6, 0x1, -R13 ;  /* 0x0000000106069824 */ /* 0x000fe200078e0a0d */
[----:B------:R-:W-:Y:S02]  /*01f0*/  @!P1 IADD3 R0, PT, PT, R0, 0x1, RZ ;  /* 0x0000000100009810 */ /* 0x000fe40007ffe0ff */
[----:B------:R-:W-:Y:S02]  /*0200*/  ISETP.NE.AND P1, PT, R5, RZ, PT ;  /* 0x000000ff0500720c */ /* 0x000fe40003f25270 */
[----:B------:R-:W-:Y:S02]  /*0210*/  ISETP.GE.U32.AND P0, PT, R6, R13, PT ;  /* 0x0000000d0600720c */ /* 0x000fe40003f06070 */
[----:B------:R-:W-:-:S04]  /*0220*/  LOP3.LUT R6, R8, R5, RZ, 0x3c, !PT ;  /* 0x0000000508067212 */ /* 0x000fc800078e3cff */
[----:B------:R-:W-:Y:S01]  /*0230*/  ISETP.GE.AND P2, PT, R6, RZ, PT ;  /* 0x000000ff0600720c */ /* 0x000fe20003f46270 */
[----:B0-----:R-:W-:-:S04]  /*0240*/  VIADD R10, R7, 0xffffffe ;  /* 0x0ffffffe070a7836 */ /* 0x001fc80000000000 */
[----:B------:R0:W1:Y:S02]  /*0250*/  F2I.FTZ.U32.TRUNC.NTZ R11, R10 ;  /* 0x0000000a000b7305 */ /* 0x000064000021f000 */
[----:B------:R-:W-:-:S06]  /*0260*/  @P0 VIADD R0, R0, 0x1 ;  /* 0x0000000100000836 */ /* 0x000fcc0000000000 */
[----:B------:R-:W-:Y:S01]  /*0270*/  @!P2 IMAD.MOV R0, RZ, RZ, -R0 ;  /* 0x000000ffff00a224 */ /* 0x000fe200078e0a00 */
[----:B------:R-:W-:Y:S01]  /*0280*/  @!P1 LOP3.LUT R0, RZ, R5, RZ, 0x33, !PT ;  /* 0x00000005ff009212 */ /* 0x000fe200078e33ff */
[----:B0-----:R-:W-:-:S03]  /*0290*/  IMAD.MOV.U32 R10, RZ, RZ, RZ ;  /* 0x000000ffff0a7224 */ /* 0x001fc600078e00ff */
[----:B------:R-:W-:Y:S01]  /*02a0*/  ISETP.GT.AND P3, PT, R0, 0x2, PT ;  /* 0x000000020000780c */ /* 0x000fe20003f64270 */
[----:B------:R-:W-:Y:S01]  /*02b0*/  IMAD.MOV R6, RZ, RZ, -R0 ;  /* 0x000000ffff067224 */ /* 0x000fe200078e0a00 */
[----:B-1----:R-:W-:-:S03]  /*02c0*/  IADD3 R7, PT, PT, RZ, -R11, RZ ;  /* 0x8000000bff077210 */ /* 0x002fc60007ffe0ff */
[----:B------:R-:W-:Y:S02]  /*02d0*/  IMAD R9, R5, R6, R8 ;  /* 0x0000000605097224 */ /* 0x000fe400078e0208 */
[----:B------:R-:W-:-:S03]  /*02e0*/  IMAD R5, R7, R4, RZ ;  /* 0x0000000407057224 */ /* 0x000fc600078e02ff */
[----:B------:R-:W-:Y:S01]  /*02f0*/  IABS R7, R9 ;  /* 0x0000000900077213 */ /* 0x000fe20000000000 */
[----:B------:R-:W-:-:S06]  /*0300*/  IMAD.HI.U32 R10, R11, R5, R10 ;  /* 0x000000050b0a7227 */ /* 0x000fcc00078e000a */
[----:B------:R-:W-:-:S05]  /*0310*/  IMAD.HI.U32 R5, R10, R7, RZ ;  /* 0x000000070a057227 */ /* 0x000fca00078e00ff */
[----:B------:R-:W-:-:S05]  /*0320*/  IADD3 R6, PT, PT, -R5, RZ, RZ ;  /* 0x000000ff05067210 */ /* 0x000fca0007ffe1ff */
[----:B------:R-:W-:Y:S01]  /*0330*/  IMAD R7, R4, R6, R7 ;  /* 0x0000000604077224 */ /* 0x000fe200078e0207 */
[----:B------:R-:W-:-:S04]  /*0340*/  LOP3.LUT R6, R9, R2, RZ, 0x3c, !PT ;  /* 0x0000000209067212 */ /* 0x000fc800078e3cff */
[----:B------:R-:W-:Y:S02]  /*0350*/  ISETP.GT.U32.AND P2, PT, R4, R7, PT ;  /* 0x000000070400720c */ /* 0x000fe40003f44070 */
[----:B------:R-:W-:-:S11]  /*0360*/  ISETP.GE.AND P0, PT, R6, RZ, PT ;  /* 0x000000ff0600720c */ /* 0x000fd60003f06270 */
[----:B------:R-:W-:-:S05]  /*0370*/  @!P2 IMAD.IADD R7, R7, 0x1, -R4 ;  /* 0x000000010707a824 */ /* 0x000fca00078e0a04 */
[----:B------:R-:W-:Y:S01]  /*0380*/  ISETP.GE.U32.AND P1, PT, R7, R4, PT ;  /* 0x000000040700720c */ /* 0x000fe20003f26070 */
[----:B------:R-:W-:-:S12]  /*0390*/  @P3 EXIT ;  /* 0x000000000000394d */ /* 0x000fd80003800000 */
[----:B------:R-:W-:Y:S01]  /*03a0*/  ISETP.NE.AND P3, PT, R0, RZ, PT ;  /* 0x000000ff0000720c */ /* 0x000fe20003f65270 */
[----:B------:R-:W-:Y:S01]  /*03b0*/  @!P2 VIADD R5, R5, 0x1 ;  /* 0x000000010505a836 */ /* 0x000fe20000000000 */
[----:B------:R-:W-:Y:S01]  /*03c0*/  BSSY.RECONVERGENT B0, `(.L_x_24) ;  /* 0x000000a000007945 */ /* 0x000fe20003800200 */
[----:B------:R-:W-:Y:S02]  /*03d0*/  ISETP.NE.AND P2, PT, R2, RZ, PT ;  /* 0x000000ff0200720c */ /* 0x000fe40003f45270 */
[----:B------:R-:W-:Y:S02]  /*03e0*/  LOP3.LUT R8, RZ, R2, RZ, 0x33, !PT ;  /* 0x00000002ff087212 */ /* 0x000fe400078e33ff */
[----:B------:R-:W-:-:S05]  /*03f0*/  @P1 IADD3 R5, PT, PT, R5, 0x1, RZ ;  /* 0x0000000105051810 */ /* 0x000fca0007ffe0ff */
[----:B------:R-:W-:Y:S02]  /*0400*/  IMAD.MOV.U32 R7, RZ, RZ, R5 ;  /* 0x000000ffff077224 */ /* 0x000fe400078e0005 */
[----:B------:R-:W-:Y:S01]  /*0410*/  IMAD.MOV.U32 R5, RZ, RZ, 0x2 ;  /* 0x00000002ff057424 */ /* 0x000fe200078e00ff */
[----:B------:R-:W-:Y:S06]  /*0420*/  @!P3 BRA `(.L_x_25) ;  /* 0x00000000000cb947 */ /* 0x000fec0003800000 */
[----:B------:R-:W-:-:S13]  /*0430*/  ISETP.NE.AND P1, PT, R0, 0x2, PT ;  /* 0x000000020000780c */ /* 0x000fda0003f25270 */
[----:B------:R-:W-:Y:S01]  /*0440*/  @!P1 MOV R5, RZ ;  /* 0x000000ff00059202 */ /* 0x000fe20000000f00 */
[----:B------:R-:W-:-:S07]  /*0450*/  @P1 IMAD.MOV.U32 R5, RZ, RZ, R0 ;  /* 0x000000ffff051224 */ /* 0x000fce00078e0000 */
.L_x_25:
[----:B------:R-:W-:Y:S05]  /*0460*/  BSYNC.RECONVERGENT B0 ;  /* 0x0000000000007941 */ /* 0x000fea0003800200 */
.L_x_24:
[----:B------:R-:W0:Y:S01]  /*0470*/  LDCU.64 UR4, c[0x0][0x390] ;  /* 0x00007200ff0477ac */ /* 0x000e220008000a00 */
[----:B------:R-:W-:Y:S01]  /*0480*/  @!P0 IMAD.MOV R7, RZ, RZ, -R7 ;  /* 0x000000ffff078224 */ /* 0x000fe200078e0a07 */
[----:B------:R-:W1:Y:S04]  /*0490*/  LDCU.64 UR6, c[0x0][0x388] ;  /* 0x00007100ff0677ac */ /* 0x000e680008000a00 */
[----:B------:R-:W-:-:S04]  /*04a0*/  SEL R14, R8, R7, !P2 ;  /* 0x00000007080e7207 */ /* 0x000fc80005000000 */
[----:B------:R-:W-:-:S05]  /*04b0*/  IADD3 R7, PT, PT, -R14, RZ, RZ ;  /* 0x000000ff0e077210 */ /* 0x000fca0007ffe1ff */
[----:B------:R-:W-:Y:S02]  /*04c0*/  IMAD R15, R2, R7, R9 ;  /* 0x00000007020f7224 */ /* 0x000fe400078e0209 */
[----:B0-----:R-:W-:-:S03]  /*04d0*/  VIADD R6, R14, UR5 ;  /* 0x000000050e067c36 */ /* 0x001fc60008000000 */
[----:B------:R-:W-:Y:S02]  /*04e0*/  IADD3 R7, PT, PT, R15, UR4, RZ ;  /* 0x000000040f077c10 */ /* 0x000fe4000fffe0ff */
[C---:B------:R-:W-:Y:S02]  /*04f0*/  ISETP.GT.AND P1, PT, R6.reuse, -0x1, PT ;  /* 0xffffffff0600780c */ /* 0x040fe40003f24270 */
[C---:B------:R-:W-:Y:S02]  /*0500*/  ISETP.GT.AND P0, PT, R7.reuse, -0x1, PT ;  /* 0xffffffff0700780c */ /* 0x040fe40003f04270 */
[----:B-1----:R-:W-:Y:S02]  /*0510*/  ISETP.LT.AND P1, PT, R6, UR7, P1 ;  /* 0x0000000706007c0c */ /* 0x002fe40008f21270 */
[----:B------:R-:W-:-:S04]  /*0520*/  ISETP.LT.AND P0, PT, R7, UR6, P0 ;  /* 0x0000000607007c0c */ /* 0x000fc80008701270 */
[----:B------:R-:W-:-:S13]  /*0530*/  PLOP3.LUT P0, PT, P0, P1, PT, 0x80, 0x8 ;  /* 0x000000000008781c */ /* 0x000fda0000703070 */
[----:B------:R-:W-:Y:S05]  /*0540*/  @!P0 EXIT ;  /* 0x000000000000894d */ /* 0x000fea0003800000 */
[----:B------:R-:W-:Y:S01]  /*0550*/  IABS R11, R3 ;  /* 0x00000003000b7213 */ /* 0x000fe20000000000 */
[----:B------:R-:W0:Y:S01]  /*0560*/  LDC R9, c[0x0][0x3a4] ;  /* 0x0000e900ff097b82 */ /* 0x000e220000000800 */
[----:B------:R-:W1:Y:S02]  /*0570*/  LDCU UR8, c[0x0][0x3a0] ;  /* 0x00007400ff0877ac */ /* 0x000e640008000800 */
[----:B------:R-:W2:Y:S01]  /*0580*/  I2F.RP R16, R11 ;  /* 0x0000000b00107306 */ /* 0x000ea20000209400 */
[----:B------:R-:W3:Y:S07]  /*0590*/  LDCU.64 UR4, c[0x0][0x358] ;  /* 0x00006b00ff0477ac */ /* 0x000eee0008000a00 */
[----:B--2---:R-:W2:Y:S01]  /*05a0*/  MUFU.RCP R16, R16 ;  /* 0x0000001000107308 */ /* 0x004ea20000001000 */
[----:B-1----:R-:W-:-:S02]  /*05b0*/  IMAD R15, R15, UR8, RZ ;  /* 0x000000080f0f7c24 */ /* 0x002fc4000f8e02ff */
[----:B0-----:R-:W-:-:S03]  /*05c0*/  IMAD R14, R14, R9, RZ ;  /* 0x000000090e0e7224 */ /* 0x001fc600078e02ff */
[----:B------:R-:W-:Y:S01]  /*05d0*/  LOP3.LUT R2, R15, R2, RZ, 0x3c, !PT ;  /* 0x000000020f027212 */ /* 0x000fe200078e3cff */
[----:B--2---:R-:W-:-:S04]  /*05e0*/  VIADD R12, R16, 0xffffffe ;  /* 0x0ffffffe100c7836 */ /* 0x004fc80000000000 */
[----:B------:R0:W1:Y:S02]  /*05f0*/  F2I.FTZ.U32.TRUNC.NTZ R13, R12 ;  /* 0x0000000c000d7305 */ /* 0x000064000021f000 */
[----:B0-----:R-:W-:Y:S01]  /*0600*/  IMAD.MOV.U32 R12, RZ, RZ, RZ ;  /* 0x000000ffff0c7224 */ /* 0x001fe200078e00ff */
[----:B-1----:R-:W-:-:S05]  /*0610*/  IADD3 R18, PT, PT, RZ, -R13, RZ ;  /* 0x8000000dff127210 */ /* 0x002fca0007ffe0ff */
[----:B------:R-:W-:Y:S01]  /*0620*/  IMAD R17, R18, R11, RZ ;  /* 0x0000000b12117224 */ /* 0x000fe200078e02ff */
[----:B------:R-:W-:Y:S02]  /*0630*/  IABS R18, R14 ;  /* 0x0000000e00127213 */ /* 0x000fe40000000000 */
[----:B------:R-:W-:Y:S01]  /*0640*/  LOP3.LUT R14, R14, R3, RZ, 0x3c, !PT ;  /* 0x000000030e0e7212 */ /* 0x000fe200078e3cff */
[----:B------:R-:W-:Y:S01]  /*0650*/  IMAD.HI.U32 R13, R13, R17, R12 ;  /* 0x000000110d0d7227 */ /* 0x000fe200078e000c */
[----:B------:R-:W-:Y:S02]  /*0660*/  IABS R12, R15 ;  /* 0x0000000f000c7213 */ /* 0x000fe40000000000 */
[----:B------:R-:W-:-:S03]  /*0670*/  ISETP.GE.AND P1, PT, R14, RZ, PT ;  /* 0x000000ff0e00720c */ /* 0x000fc60003f26270 */
[----:B------:R-:W-:Y:S01]  /*0680*/  IMAD.HI.U32 R16, R13, R18, RZ ;  /* 0x000000120d107227 */ /* 0x000fe200078e00ff */
[----:B------:R-:W-:-:S03]  /*0690*/  MOV R13, R12 ;  /* 0x0000000c000d7202 */ /* 0x000fc60000000f00 */
[----:B------:R-:W-:Y:S02]  /*06a0*/  IMAD.MOV R17, RZ, RZ, -R16 ;  /* 0x000000ffff117224 */ /* 0x000fe400078e0a10 */
[----:B------:R-:W-:-:S04]  /*06b0*/  IMAD.HI.U32 R12, R10, R13, RZ ;  /* 0x0000000d0a0c7227 */ /* 0x000fc800078e00ff */
[----:B------:R-:W-:Y:S01]  /*06c0*/  IMAD R10, R11, R17, R18 ;  /* 0x000000110b0a7224 */ /* 0x000fe200078e0212 */
[----:B------:R-:W-:-:S04]  /*06d0*/  IADD3 R17, PT, PT, -R12, RZ, RZ ;  /* 0x000000ff0c117210 */ /* 0x000fc80007ffe1ff */
[----:B------:R-:W-:Y:S01]  /*06e0*/  ISETP.GT.U32.AND P0, PT, R11, R10, PT ;  /* 0x0000000a0b00720c */ /* 0x000fe20003f04070 */
[----:B------:R-:W-:-:S05]  /*06f0*/  IMAD R13, R4, R17, R13 ;  /* 0x00000011040d7224 */ /* 0x000fca00078e020d */
[----:B------:R-:W-:-:S07]  /*0700*/  ISETP.GT.U32.AND P4, PT, R4, R13, PT ;  /* 0x0000000d0400720c */ /* 0x000fce0003f84070 */
[----:B------:R-:W-:Y:S02]  /*0710*/  @!P0 IMAD.IADD R10, R10, 0x1, -R11 ;  /* 0x000000010a0a8824 */ /* 0x000fe400078e0a0b */
[----:B------:R-:W-:Y:S01]  /*0720*/  @!P0 VIADD R16, R16, 0x1 ;  /* 0x0000000110108836 */ /* 0x000fe20000000000 */
[----:B------:R-:W-:Y:S02]  /*0730*/  ISETP.NE.AND P0, PT, R3, RZ, PT ;  /* 0x000000ff0300720c */ /* 0x000fe40003f05270 */
[----:B------:R-:W-:Y:S01]  /*0740*/  ISETP.GE.U32.AND P5, PT, R10, R11, PT ;  /* 0x0000000b0a00720c */ /* 0x000fe20003fa6070 */
[----:B------:R-:W-:Y:S01]  /*0750*/  @!P4 VIADD R12, R12, 0x1 ;  /* 0x000000010c0cc836 */ /* 0x000fe20000000000 */
[-C--:B------:R-:W-:Y:S01]  /*0760*/  @!P4 IADD3 R13, PT, PT, R13, -R4.reuse, RZ ;  /* 0x800000040d0dc210 */ /* 0x080fe20007ffe0ff */
[----:B------:R-:W0:Y:S03]  /*0770*/  LDC.64 R10, c[0x0][0x398] ;  /* 0x0000e600ff0a7b82 */ /* 0x000e260000000a00 */
[----:B------:R-:W-:-:S07]  /*0780*/  ISETP.GE.U32.AND P3, PT, R13, R4, PT ;  /* 0x000000040d00720c */ /* 0x000fce0003f66070 */
[----:B------:R-:W-:Y:S02]  /*0790*/  @P5 IADD3 R16, PT, PT, R16, 0x1, RZ ;  /* 0x0000000110105810 */ /* 0x000fe40007ffe0ff */
[----:B------:R-:W-:-:S03]  /*07a0*/  ISETP.GE.AND P5, PT, R2, RZ, PT ;  /* 0x000000ff0200720c */ /* 0x000fc60003fa6270 */
[----:B------:R-:W-:Y:S01]  /*07b0*/  @!P1 IMAD.MOV R16, RZ, RZ, -R16 ;  /* 0x000000ffff109224 */ /* 0x000fe200078e0a10 */
[----:B------:R-:W-:Y:S02]  /*07c0*/  @P3 IADD3 R12, PT, PT, R12, 0x1, RZ ;  /* 0x000000010c0c3810 */ /* 0x000fe40007ffe0ff */
[----:B------:R-:W-:-:S05]  /*07d0*/  @!P0 LOP3.LUT R16, RZ, R3, RZ, 0x33, !PT ;  /* 0x00000003ff108212 */ /* 0x000fca00078e33ff */
[----:B------:R-:W-:Y:S02]  /*07e0*/  IMAD R9, R9, 0x3, R16 ;  /* 0x0000000309097824 */ /* 0x000fe400078e0210 */
[----:B------:R-:W-:-:S04]  /*07f0*/  @!P5 IADD3 R12, PT, PT, -R12, RZ, RZ ;  /* 0x000000ff0c0cd210 */ /* 0x000fc80007ffe1ff */
[----:B------:R-:W-:-:S05]  /*0800*/  SEL R8, R8, R12, !P2 ;  /* 0x0000000c08087207 */ /* 0x000fca0005000000 */
[----:B------:R-:W-:-:S04]  /*0810*/  IMAD R9, R9, UR8, R8 ;  /* 0x0000000809097c24 */ /* 0x000fc8000f8e0208 */
[----:B0-----:R-:W-:-:S06]  /*0820*/  IMAD.WIDE R10, R9, 0x4, R10 ;  /* 0x00000004090a7825 */ /* 0x001fcc00078e020a */
[----:B---3--:R-:W2:Y:S01]  /*0830*/  LDG.E R10, desc[UR4][R10.64] ;  /* 0x000000040a0a7981 */ /* 0x008ea2000c1e1900 */
[----:B------:R-:W-:-:S04]  /*0840*/  IMAD R6, R5, UR7, R6 ;  /* 0x0000000705067c24 */ /* 0x000fc8000f8e0206 */
[----:B------:R-:W-:Y:S01]  /*0850*/  IMAD R7, R6, UR6, R7 ;  /* 0x0000000606077c24 */ /* 0x000fe2000f8e0207 */
[----:B--2---:R-:W-:-:S13]  /*0860*/  FSETP.GT.AND P0, PT, R10, RZ, PT ;  /* 0x000000ff0a00720b */ /* 0x004fda0003f04000 */
[----:B------:R-:W-:Y:S05]  /*0870*/  @!P0 EXIT ;  /* 0x000000000000894d */ /* 0x000fea0003800000 */
[----:B------:R-:W0:Y:S02]  /*0880*/  LDC.64 R2, c[0x0][0x380] ;  /* 0x0000e000ff027b82 */ /* 0x000e240000000a00 */
[----:B0-----:R-:W-:-:S05]  /*0890*/  IMAD.WIDE R2, R7, 0x4, R2 ;  /* 0x0000000407027825 */ /* 0x001fca00078e0202 */
[----:B------:R-:W2:Y:S01]  /*08a0*/  LDG.E R4, desc[UR4][R2.64] ;  /* 0x0000000402047981 */ /* 0x000ea2000c1e1900 */
[----:B------:R-:W-:Y:S01]  /*08b0*/  ISETP.NE.AND P0, PT, R0, 0x1, PT ;  /* 0x000000010000780c */ /* 0x000fe20003f05270 */
[----:B------:R-:W-:-:S04]  /*08c0*/  FADD R5, -R10, 1 ;  /* 0x3f8000000a057421 */ /* 0x000fc80000000100 */
[----:B--2---:R-:W-:-:S08]  /*08d0*/  FMUL R7, R4, R5 ;  /* 0x0000000504077220 */ /* 0x004fd00000400000 */
[----:B------:R-:W-:Y:S05]  /*08e0*/  @!P0 BRA `(.L_x_26) ;  /* 0x0000000000248947 */ /* 0x000fea0003800000 */
[----:B------:R-:W-:-:S13]  /*08f0*/  ISETP.NE.AND P0, PT, R0, RZ, PT ;  /* 0x000000ff0000720c */ /* 0x000fda0003f05270 */
[----:B------:R-:W0:Y:S02]  /*0900*/  @!P0 LDC R5, c[0x0][0x3b0] ;  /* 0x0000ec00ff058b82 */ /* 0x000e240000000800 */
[----:B0-----:R-:W-:-:S05]  /*0910*/  @!P0 FFMA R5, R10, R5, R7 ;  /* 0x000000050a058223 */ /* 0x001fca0000000007 */
[----:B------:R0:W-:Y:S01]  /*0920*/  @!P0 STG.E desc[UR4][R2.64], R5 ;  /* 0x0000000502008986 */ /* 0x0001e2000c101904 */
[----:B------:R-:W-:Y:S05]  /*0930*/  @!P0 EXIT ;  /* 0x000000000000894d */ /* 0x000fea0003800000 */
[----:B------:R-:W0:Y:S02]  /*0940*/  LDCU UR6, c[0x0][0x3b8] ;  /* 0x00007700ff0677ac */ /* 0x000e240008000800 */
[----:B0-----:R-:W-:-:S05]  /*0950*/  FFMA R5, R10, UR6, R7 ;  /* 0x000000060a057c23 */ /* 0x001fca0008000007 */
[----:B------:R-:W-:Y:S01]  /*0960*/  STG.E desc[UR4][R2.64], R5 ;  /* 0x0000000502007986 */ /* 0x000fe2000c101904 */
[----:B------:R-:W-:Y:S05]  /*0970*/  EXIT ;  /* 0x000000000000794d */ /* 0x000fea0003800000 */
.L_x_26:
[----:B------:R-:W0:Y:S02]  /*0980*/  LDCU UR6, c[0x0][0x3b4] ;  /* 0x00007680ff0677ac */ /* 0x000e240008000800 */
[----:B0-----:R-:W-:-:S05]  /*0990*/  FFMA R5, R10, UR6, R7 ;  /* 0x000000060a057c23 */ /* 0x001fca0008000007 */
[----:B------:R-:W-:Y:S01]  /*09a0*/  STG.E desc[UR4][R2.64], R5 ;  /* 0x0000000502007986 */ /* 0x000fe2000c101904 */
[----:B------:R-:W-:Y:S05]  /*09b0*/  EXIT ;  /* 0x000000000000794d */ /* 0x000fea0003800000 */
.L_x_27:
        /* <DEDUP_REMOVED lines=12> */
.L_x_45:


//--------------------- .text.DrawRgbaTextureKernelNearestNeighbor --------------------------
	.section	.text.DrawRgbaTextureKernelNearestNeighbor,"ax",@progbits
	.align	128
        .global         DrawRgbaTextureKernelNearestNeighbor
        .type           DrawRgbaTextureKernelNearestNeighbor,@function
        .size           DrawRgbaTextureKernelNearestNeighbor,(.L_x_46 - DrawRgbaTextureKernelNearestNeighbor)
        .other          DrawRgbaTextureKernelNearestNeighbor,@"STO_CUDA_ENTRY STV_DEFAULT"
DrawRgbaTextureKernelNearestNeighbor:
.text.DrawRgbaTextureKernelNearestNeighbor:
        /* <DEDUP_REMOVED lines=22> */
[----:B------:R-:W-:Y:S01]  /*0160*/  IMAD.MOV.U32 R6, RZ, RZ, R0 ;  /* 0x000000ffff067224 */ /* 0x000fe200078e0000 */
[----:B------:R-:W-:Y:S01]  /*0170*/  MOV R0, R10 ;  /* 0x0000000a00007202 */ /* 0x000fe20000000f00 */
[----:B------:R-:W-:Y:S02]  /*0180*/  IMAD.MOV R9, RZ, RZ, -R4 ;  /* 0x000000ffff097224 */ /* 0x000fe400078e0a04 */
        /* <DEDUP_REMOVED lines=16> */
[----:B0-----:R-:W-:-:S03]  /*0290*/  HFMA2 R12, -RZ, RZ, 0, 0 ;  /* 0x00000000ff0c7431 */ /* 0x001fc600000001ff */
[----:B------:R-:W-:Y:S01]  /*02a0*/  ISETP.GT.AND P2, PT, R4, 0x2, PT ;  /* 0x000000020400780c */ /* 0x000fe20003f44270 */
[----:B------:R-:W-:Y:S01]  /*02b0*/  IMAD.MOV R6, RZ, RZ, -R4 ;  /* 0x000000ffff067224 */ /* 0x000fe200078e0a04 */
[----:B-1----:R-:W-:-:S03]  /*02c0*/  IADD3 R7, PT, PT, RZ, -R13, RZ ;  /* 0x8000000dff077210 */ /* 0x002fc60007ffe0ff */
[----:B------:R-:W-:Y:S02]  /*02d0*/  IMAD R9, R5, R6, R8 ;  /* 0x0000000605097224 */ /* 0x000fe400078e0208 */
[----:B------:R-:W-:-:S03]  /*02e0*/  IMAD R5, R7, R0, RZ ;  /* 0x0000000007057224 */ /* 0x000fc600078e02ff */
[----:B------:R-:W-:Y:S01]  /*02f0*/  IABS R6, R9 ;  /* 0x0000000900067213 */ /* 0x000fe20000000000 */
[----:B------:R-:W-:-:S04]  /*0300*/  IMAD.HI.U32 R12, R13, R5, R12 ;  /* 0x000000050d0c7227 */ /* 0x000fc800078e000c */
[----:B------:R-:W-:-:S04]  /*0310*/  IMAD.MOV.U32 R5, RZ, RZ, R6 ;  /* 0x000000ffff057224 */ /* 0x000fc800078e0006 */
        /* <DEDUP_REMOVED lines=9> */
[----:B------:R-:W-:Y:S01]  /*03b0*/  @!P1 IADD3 R6, PT, PT, R6, 0x1, RZ ;  /* 0x0000000106069810 */ /* 0x000fe20007ffe0ff */
[----:B------:R-:W-:Y:S01]  /*03c0*/  BSSY.RECONVERGENT B0, `(.L_x_28) ;  /* 0x000000b000007945 */ /* 0x000fe20003800200 */
[----:B------:R-:W-:Y:S02]  /*03d0*/  ISETP.NE.AND P1, PT, R4, RZ, PT ;  /* 0x000000ff0400720c */ /* 0x000fe40003f25270 */
[----:B------:R-:W-:Y:S01]  /*03e0*/  ISETP.NE.AND P2, PT, R2, RZ, PT ;  /* 0x000000ff0200720c */ /* 0x000fe20003f45270 */
[----:B------:R-:W-:Y:S01]  /*03f0*/  @P0 VIADD R6, R6, 0x1 ;  /* 0x0000000106060836 */ /* 0x000fe20000000000 */
[----:B------:R-:W-:-:S04]  /*0400*/  LOP3.LUT R5, RZ, R2, RZ, 0x33, !PT ;  /* 0x00000002ff057212 */ /* 0x000fc800078e33ff */
[----:B------:R-:W-:Y:S01]  /*0410*/  MOV R8, R6 ;  /* 0x0000000600087202 */ /* 0x000fe20000000f00 */
[----:B------:R-:W-:-:S04]  /*0420*/  IMAD.MOV.U32 R6, RZ, RZ, 0x2 ;  /* 0x00000002ff067424 */ /* 0x000fc800078e00ff */
[----:B------:R-:W-:Y:S05]  /*0430*/  @!P1 BRA `(.L_x_29) ;  /* 0x00000000000c9947 */ /* 0x000fea0003800000 */
[----:B------:R-:W-:-:S13]  /*0440*/  ISETP.NE.AND P0, PT, R4, 0x2, PT ;  /* 0x000000020400780c */ /* 0x000fda0003f05270 */
[----:B------:R-:W-:Y:S01]  /*0450*/  @!P0 MOV R6, RZ ;  /* 0x000000ff00068202 */ /* 0x000fe20000000f00 */
[----:B------:R-:W-:-:S07]  /*0460*/  @P0 IMAD.MOV.U32 R6, RZ, RZ, R4 ;  /* 0x000000ffff060224 */ /* 0x000fce00078e0004 */
.L_x_29:
[----:B------:R-:W-:Y:S05]  /*0470*/  BSYNC.RECONVERGENT B0 ;  /* 0x0000000000007941 */ /* 0x000fea0003800200 */
.L_x_28:
[----:B------:R-:W0:Y:S01]  /*0480*/  LDCU.64 UR4, c[0x0][0x390] ;  /* 0x00007200ff0477ac */ /* 0x000e220008000a00 */
[----:B------:R-:W-:Y:S01]  /*0490*/  @!P3 IADD3 R8, PT, PT, -R8, RZ, RZ ;  /* 0x000000ff0808b210 */ /* 0x000fe20007ffe1ff */
[----:B------:R-:W1:Y:S03]  /*04a0*/  LDCU.64 UR6, c[0x0][0x388] ;  /* 0x00007100ff0677ac */ /* 0x000e660008000a00 */
[----:B------:R-:W-:-:S05]  /*04b0*/  SEL R17, R5, R8, !P2 ;  /* 0x0000000805117207 */ /* 0x000fca0005000000 */
[----:B------:R-:W-:-:S04]  /*04c0*/  IMAD.MOV R7, RZ, RZ, -R17 ;  /* 0x000000ffff077224 */ /* 0x000fc800078e0a11 */
[----:B------:R-:W-:-:S04]  /*04d0*/  IMAD R15, R2, R7, R9 ;  /* 0x00000007020f7224 */ /* 0x000fc800078e0209 */
[----:B0-----:R-:W-:Y:S01]  /*04e0*/  VIADD R7, R15, UR4 ;  /* 0x000000040f077c36 */ /* 0x001fe20008000000 */
[----:B------:R-:W-:-:S04]  /*04f0*/  IADD3 R9, PT, PT, R17, UR5, RZ ;  /* 0x0000000511097c10 */ /* 0x000fc8000fffe0ff */
[----:B------:R-:W-:Y:S02]  /*0500*/  ISETP.GT.AND P1, PT, R9, -0x1, PT ;  /* 0xffffffff0900780c */ /* 0x000fe40003f24270 */
[----:B------:R-:W-:Y:S02]  /*0510*/  ISETP.GT.AND P0, PT, R7, -0x1, PT ;  /* 0xffffffff0700780c */ /* 0x000fe40003f04270 */
[----:B-1----:R-:W-:Y:S02]  /*0520*/  ISETP.LT.AND P1, PT, R9, UR7, P1 ;  /* 0x0000000709007c0c */ /* 0x002fe40008f21270 */
[----:B------:R-:W-:-:S04]  /*0530*/  ISETP.LT.AND P0, PT, R7, UR6, P0 ;  /* 0x0000000607007c0c */ /* 0x000fc80008701270 */
[----:B------:R-:W-:-:S13]  /*0540*/  PLOP3.LUT P0, PT, P0, P1, PT, 0x80, 0x8 ;  /* 0x000000000008781c */ /* 0x000fda0000703070 */
[----:B------:R-:W-:Y:S05]  /*0550*/  @!P0 EXIT ;  /* 0x000000000000894d */ /* 0x000fea0003800000 */
[----:B------:R-:W-:Y:S01]  /*0560*/  IABS R13, R3 ;  /* 0x00000003000d7213 */ /* 0x000fe20000000000 */
[----:B------:R-:W0:Y:S01]  /*0570*/  LDC R8, c[0x0][0x3a4] ;  /* 0x0000e900ff087b82 */ /* 0x000e220000000800 */
[----:B------:R-:W1:Y:S01]  /*0580*/  LDCU UR8, c[0x0][0x3a0] ;  /* 0x00007400ff0877ac */ /* 0x000e620008000800 */
[----:B------:R-:W-:Y:S01]  /*0590*/  IMAD R6, R6, UR7, R9 ;  /* 0x0000000706067c24 */ /* 0x000fe2000f8e0209 */
[----:B------:R-:W2:Y:S01]  /*05a0*/  I2F.RP R16, R13 ;  /* 0x0000000d00107306 */ /* 0x000ea20000209400 */
[----:B------:R-:W3:Y:S02]  /*05b0*/  LDCU.64 UR4, c[0x0][0x358] ;  /* 0x00006b00ff0477ac */ /* 0x000ee40008000a00 */
[----:B------:R-:W-:-:S05]  /*05c0*/  IMAD R7, R6, UR6, R7 ;  /* 0x0000000606077c24 */ /* 0x000fca000f8e0207 */
[----:B--2---:R-:W2:Y:S01]  /*05d0*/  MUFU.RCP R16, R16 ;  /* 0x0000001000107308 */ /* 0x004ea20000001000 */
[----:B-1----:R-:W-:Y:S02]  /*05e0*/  IMAD R15, R15, UR8, RZ ;  /* 0x000000080f0f7c24 */ /* 0x002fe4000f8e02ff */
[----:B0-----:R-:W-:-:S03]  /*05f0*/  IMAD R14, R17, R8, RZ ;  /* 0x00000008110e7224 */ /* 0x001fc600078e02ff */
[----:B------:R-:W-:Y:S01]  /*0600*/  IABS R17, R15 ;  /* 0x0000000f00117213 */ /* 0x000fe20000000000 */
[----:B------:R-:W-:Y:S01]  /*0610*/  IMAD R8, R8, UR8, RZ ;  /* 0x0000000808087c24 */ /* 0x000fe2000f8e02ff */
[----:B------:R-:W-:-:S03]  /*0620*/  LOP3.LUT R2, R15, R2, RZ, 0x3c, !PT ;  /* 0x000000020f027212 */ /* 0x000fc600078e3cff */
[----:B------:R-:W-:Y:S01]  /*0630*/  IMAD.HI.U32 R12, R12, R17, RZ ;  /* 0x000000110c0c7227 */ /* 0x000fe200078e00ff */
[----:B------:R-:W-:Y:S02]  /*0640*/  ISETP.GE.AND P3, PT, R2, RZ, PT ;  /* 0x000000ff0200720c */ /* 0x000fe40003f66270 */
[----:B--2---:R-:W-:Y:S02]  /*0650*/  IADD3 R10, PT, PT, R16, 0xffffffe, RZ ;  /* 0x0ffffffe100a7810 */ /* 0x004fe40007ffe0ff */
[----:B------:R-:W-:Y:S02]  /*0660*/  IABS R16, R14 ;  /* 0x0000000e00107213 */ /* 0x000fe40000000000 */
[----:B------:R0:W1:Y:S01]  /*0670*/  F2I.FTZ.U32.TRUNC.NTZ R11, R10 ;  /* 0x0000000a000b7305 */ /* 0x000062000021f000 */
[----:B------:R-:W-:-:S04]  /*0680*/  LOP3.LUT R14, R14, R3, RZ, 0x3c, !PT ;  /* 0x000000030e0e7212 */ /* 0x000fc800078e3cff */
[----:B------:R-:W-:Y:S01]  /*0690*/  ISETP.GE.AND P4, PT, R14, RZ, PT ;  /* 0x000000ff0e00720c */ /* 0x000fe20003f86270 */
[----:B0-----:R-:W-:Y:S02]  /*06a0*/  HFMA2 R10, -RZ, RZ, 0, 0 ;  /* 0x00000000ff0a7431 */ /* 0x001fe400000001ff */
[----:B-1----:R-:W-:-:S04]  /*06b0*/  IMAD.MOV R18, RZ, RZ, -R11 ;  /* 0x000000ffff127224 */ /* 0x002fc800078e0a0b */
[----:B------:R-:W-:-:S04]  /*06c0*/  IMAD R19, R18, R13, RZ ;  /* 0x0000000d12137224 */ /* 0x000fc800078e02ff */
[----:B------:R-:W-:-:S04]  /*06d0*/  IMAD.HI.U32 R11, R11, R19, R10 ;  /* 0x000000130b0b7227 */ /* 0x000fc800078e000a */
[----:B------:R-:W-:-:S04]  /*06e0*/  IMAD.MOV.U32 R10, RZ, RZ, R16 ;  /* 0x000000ffff0a7224 */ /* 0x000fc800078e0010 */
[----:B------:R-:W-:Y:S01]  /*06f0*/  IMAD.HI.U32 R16, R11, R10, RZ ;  /* 0x0000000a0b107227 */ /* 0x000fe200078e00ff */
[----:B------:R-:W-:-:S03]  /*0700*/  IADD3 R11, PT, PT, -R12, RZ, RZ ;  /* 0x000000ff0c0b7210 */ /* 0x000fc60007ffe1ff */
[----:B------:R-:W-:Y:S02]  /*0710*/  IMAD.MOV R18, RZ, RZ, -R16 ;  /* 0x000000ffff127224 */ /* 0x000fe400078e0a10 */
[----:B------:R-:W-:Y:S02]  /*0720*/  IMAD R11, R0, R11, R17 ;  /* 0x0000000b000b7224 */ /* 0x000fe400078e0211 */
[----:B------:R-:W-:-:S03]  /*0730*/  IMAD R10, R13, R18, R10 ;  /* 0x000000120d0a7224 */ /* 0x000fc600078e020a */
[----:B------:R-:W-:Y:S02]  /*0740*/  ISETP.GT.U32.AND P5, PT, R0, R11, PT ;  /* 0x0000000b0000720c */ /* 0x000fe40003fa4070 */
[----:B------:R-:W-:-:S11]  /*0750*/  ISETP.GT.U32.AND P6, PT, R13, R10, PT ;  /* 0x0000000a0d00720c */ /* 0x000fd60003fc4070 */
[-C--:B------:R-:W-:Y:S02]  /*0760*/  @!P5 IADD3 R11, PT, PT, R11, -R0.reuse, RZ ;  /* 0x800000000b0bd210 */ /* 0x080fe40007ffe0ff */
[----:B------:R-:W-:Y:S01]  /*0770*/  @!P6 IMAD.IADD R10, R10, 0x1, -R13 ;  /* 0x000000010a0ae824 */ /* 0x000fe200078e0a0d */
[----:B------:R-:W-:Y:S01]  /*0780*/  @!P5 IADD3 R12, PT, PT, R12, 0x1, RZ ;  /* 0x000000010c0cd810 */ /* 0x000fe20007ffe0ff */
[----:B------:R-:W-:Y:S01]  /*0790*/  @!P6 VIADD R16, R16, 0x1 ;  /* 0x000000011010e836 */ /* 0x000fe20000000000 */
[----:B------:R-:W-:Y:S02]  /*07a0*/  ISETP.GE.U32.AND P0, PT, R11, R0, PT ;  /* 0x000000000b00720c */ /* 0x000fe40003f06070 */
[----:B------:R-:W-:Y:S02]  /*07b0*/  ISETP.GE.U32.AND P1, PT, R10, R13, PT ;  /* 0x0000000d0a00720c */ /* 0x000fe40003f26070 */
[----:B------:R-:W-:Y:S01]  /*07c0*/  ISETP.NE.AND P5, PT, R3, RZ, PT ;  /* 0x000000ff0300720c */ /* 0x000fe20003fa5270 */
[----:B------:R-:W0:Y:S08]  /*07d0*/  LDC.64 R10, c[0x0][0x398] ;  /* 0x0000e600ff0a7b82 */ /* 0x000e300000000a00 */
[----:B------:R-:W-:-:S02]  /*07e0*/  @P0 IADD3 R12, PT, PT, R12, 0x1, RZ ;  /* 0x000000010c0c0810 */ /* 0x000fc40007ffe0ff */
[----:B------:R-:W-:Y:S02]  /*07f0*/  @P1 VIADD R16, R16, 0x1 ;  /* 0x0000000110101836 */ /* 0x000fe40000000000 */
[----:B------:R-:W-:Y:S02]  /*0800*/  MOV R0, R12 ;  /* 0x0000000c00007202 */ /* 0x000fe40000000f00 */
[----:B------:R-:W1:Y:S01]  /*0810*/  LDC.64 R12, c[0x0][0x380] ;  /* 0x0000e000ff0c7b82 */ /* 0x000e620000000a00 */
[----:B------:R-:W-:Y:S02]  /*0820*/  @!P4 IADD3 R16, PT, PT, -R16, RZ, RZ ;  /* 0x000000ff1010c210 */ /* 0x000fe40007ffe1ff */
[----:B------:R-:W-:Y:S01]  /*0830*/  @!P3 IMAD.MOV R0, RZ, RZ, -R0 ;  /* 0x000000ffff00b224 */ /* 0x000fe200078e0a00 */
[----:B------:R-:W-:-:S04]  /*0840*/  @!P5 LOP3.LUT R16, RZ, R3, RZ, 0x33, !PT ;  /* 0x00000003ff10d212 */ /* 0x000fc800078e33ff */
[----:B------:R-:W-:-:S05]  /*0850*/  SEL R5, R5, R0, !P2 ;  /* 0x0000000005057207 */ /* 0x000fca0005000000 */
[----:B------:R-:W-:-:S04]  /*0860*/  IMAD R5, R16, UR8, R5 ;  /* 0x0000000810057c24 */ /* 0x000fc8000f8e0205 */
[--C-:B------:R-:W-:Y:S02]  /*0870*/  IMAD R3, R8, 0x3, R5.reuse ;  /* 0x0000000308037824 */ /* 0x100fe400078e0205 */
[----:B------:R-:W-:Y:S02]  /*0880*/  IMAD R5, R4, R8, R5 ;  /* 0x0000000804057224 */ /* 0x000fe400078e0205 */
[----:B0-----:R-:W-:-:S04]  /*0890*/  IMAD.WIDE R2, R3, 0x4, R10 ;  /* 0x0000000403027825 */ /* 0x001fc800078e020a */
[----:B-1----:R-:W-:Y:S02]  /*08a0*/  IMAD.WIDE R12, R7, 0x4, R12 ;  /* 0x00000004070c7825 */ /* 0x002fe400078e020c */
[----:B---3--:R-:W2:Y:S02]  /*08b0*/  LDG.E R3, desc[UR4][R2.64] ;  /* 0x0000000402037981 */ /* 0x008ea4000c1e1900 */
[----:B------:R-:W-:Y:S02]  /*08c0*/  IMAD.WIDE R10, R5, 0x4, R10 ;  /* 0x00000004050a7825 */ /* 0x000fe400078e020a */
[----:B------:R-:W3:Y:S04]  /*08d0*/  LDG.E R0, desc[UR4][R12.64] ;  /* 0x000000040c007981 */ /* 0x000ee8000c1e1900 */
[----:B------:R-:W4:Y:S01]  /*08e0*/  LDG.E R10, desc[UR4][R10.64] ;  /* 0x000000040a0a7981 */ /* 0x000f22000c1e1900 */
[----:B--2---:R-:W-:-:S04]  /*08f0*/  FADD R5, -R3, 1 ;  /* 0x3f80000003057421 */ /* 0x004fc80000000100 */
[----:B---3--:R-:W-:-:S04]  /*0900*/  FMUL R5, R0, R5 ;  /* 0x0000000500057220 */ /* 0x008fc80000400000 */
[----:B----4-:R-:W-:-:S05]  /*0910*/  FFMA R5, R10, R3, R5 ;  /* 0x000000030a057223 */ /* 0x010fca0000000005 */
[----:B------:R-:W-:Y:S01]  /*0920*/  STG.E desc[UR4][R12.64], R5 ;  /* 0x000000050c007986 */ /* 0x000fe2000c101904 */
[----:B------:R-:W-:Y:S05]  /*0930*/  EXIT ;  /* 0x000000000000794d */ /* 0x000fea0003800000 */
.L_x_30:
        /* <DEDUP_REMOVED lines=12> */
.L_x_46:


//--------------------- .text.DrawRgbaTextureKernel --------------------------
	.section	.text.DrawRgbaTextureKernel,"ax",@progbits
	.align	128
        .global         DrawRgbaTextureKernel
        .type           DrawRgbaTextureKernel,@function
        .size           DrawRgbaTextureKernel,(.L_x_47 - DrawRgbaTextureKernel)
        .other          DrawRgbaTextureKernel,@"STO_CUDA_ENTRY STV_DEFAULT"
DrawRgbaTextureKernel:
.text.DrawRgbaTextureKernel:
        /* <DEDUP_REMOVED lines=11> */
[----:B--2---:R-:W-:Y:S01]  /*00b0*/  IMAD R0, R0, UR4, R9 ;  /* 0x0000000400007c24 */ /* 0x004fe2000f8e0209 */
[----:B------:R-:W-:Y:S02]  /*00c0*/  IABS R9, R3 ;  /* 0x0000000300097213 */ /* 0x000fe40000000000 */
[----:B0-----:R-:W0:Y:S02]  /*00d0*/  MUFU.RCP R6, R6 ;  /* 0x0000000600067308 */ /* 0x001e240000001000 */
[----:B------:R-:W-:Y:S01]  /*00e0*/  IADD3 R9, PT, PT, RZ, -R9, RZ ;  /* 0x80000009ff097210 */ /* 0x000fe20007ffe0ff */
[----:B0-----:R-:W-:Y:S01]  /*00f0*/  VIADD R4, R6, 0xffffffe ;  /* 0x0ffffffe06047836 */ /* 0x001fe20000000000 */
[----:B------:R-:W-:-:S04]  /*0100*/  IABS R6, R0 ;  /* 0x0000000000067213 */ /* 0x000fc80000000000 */
[----:B------:R0:W1:Y:S02]  /*0110*/  F2I.FTZ.U32.TRUNC.NTZ R5, R4 ;  /* 0x0000000400057305 */ /* 0x000064000021f000 */
[----:B0-----:R-:W-:Y:S02]  /*0120*/  IMAD.MOV.U32 R4, RZ, RZ, RZ ;  /* 0x000000ffff047224 */ /* 0x001fe400078e00ff */
[----:B-1----:R-:W-:-:S04]  /*0130*/  IMAD.MOV R8, RZ, RZ, -R5 ;  /* 0x000000ffff087224 */ /* 0x002fc800078e0a05 */
[----:B------:R-:W-:-:S04]  /*0140*/  IMAD R7, R8, R11, RZ ;  /* 0x0000000b08077224 */ /* 0x000fc800078e02ff */
[----:B------:R-:W-:Y:S01]  /*0150*/  IMAD.HI.U32 R5, R5, R7, R4 ;  /* 0x0000000705057227 */ /* 0x000fe200078e0004 */
[----:B------:R-:W-:-:S03]  /*0160*/  MOV R4, R6 ;  /* 0x0000000600047202 */ /* 0x000fc60000000f00 */
[----:B------:R-:W-:Y:S02]  /*0170*/  IMAD.MOV.U32 R6, RZ, RZ, R9 ;  /* 0x000000ffff067224 */ /* 0x000fe400078e0009 */
[----:B------:R-:W-:-:S04]  /*0180*/  IMAD.HI.U32 R5, R5, R4, RZ ;  /* 0x0000000405057227 */ /* 0x000fc800078e00ff */
        /* <DEDUP_REMOVED lines=8> */
[----:B------:R-:W-:-:S05]  /*0210*/  @P0 IADD3 R5, PT, PT, R5, 0x1, RZ ;  /* 0x0000000105050810 */ /* 0x000fca0007ffe0ff */
[----:B------:R-:W-:-:S05]  /*0220*/  IMAD.MOV.U32 R10, RZ, RZ, R5 ;  /* 0x000000ffff0a7224 */ /* 0x000fca00078e0005 */
[----:B------:R-:W-:Y:S02]  /*0230*/  @!P2 IADD3 R10, PT, PT, -R10, RZ, RZ ;  /* 0x000000ff0a0aa210 */ /* 0x000fe40007ffe1ff */
[----:B------:R-:W-:-:S04]  /*0240*/  @!P1 LOP3.LUT R10, RZ, R3, RZ, 0x33, !PT ;  /* 0x00000003ff0a9212 */ /* 0x000fc800078e33ff */
[----:B------:R-:W-:-:S13]  /*0250*/  ISETP.GT.AND P0, PT, R10, 0x2, PT ;  /* 0x000000020a00780c */ /* 0x000fda0003f04270 */
[----:B------:R-:W-:Y:S05]  /*0260*/  @P0 EXIT ;  /* 0x000000000000094d */ /* 0x000fea0003800000 */
[----:B------:R-:W-:Y:S01]  /*0270*/  IABS R9, R2 ;  /* 0x0000000200097213 */ /* 0x000fe20000000000 */
[----:B------:R-:W-:Y:S01]  /*0280*/  BSSY.RECONVERGENT B0, `(.L_x_31) ;  /* 0x000001d000007945 */ /* 0x000fe20003800200 */
[C---:B------:R-:W-:Y:S02]  /*0290*/  IADD3 R7, PT, PT, -R10.reuse, RZ, RZ ;  /* 0x000000ff0a077210 */ /* 0x040fe40007ffe1ff */
[----:B------:R-:W0:Y:S01]  /*02a0*/  I2F.RP R6, R9 ;  /* 0x0000000900067306 */ /* 0x000e220000209400 */
[----:B------:R-:W-:Y:S02]  /*02b0*/  ISETP.NE.AND P3, PT, R10, RZ, PT ;  /* 0x000000ff0a00720c */ /* 0x000fe40003f65270 */
[----:B------:R-:W-:-:S05]  /*02c0*/  IMAD R11, R3, R7, R0 ;  /* 0x00000007030b7224 */ /* 0x000fca00078e0200 */
[----:B0-----:R-:W0:Y:S02]  /*02d0*/  MUFU.RCP R6, R6 ;  /* 0x0000000600067308 */ /* 0x001e240000001000 */
[----:B0-----:R-:W-:Y:S01]  /*02e0*/  VIADD R4, R6, 0xffffffe ;  /* 0x0ffffffe06047836 */ /* 0x001fe20000000000 */
[----:B------:R-:W-:-:S05]  /*02f0*/  IABS R6, R11 ;  /* 0x0000000b00067213 */ /* 0x000fca0000000000 */
[----:B------:R0:W1:Y:S02]  /*0300*/  F2I.FTZ.U32.TRUNC.NTZ R5, R4 ;  /* 0x0000000400057305 */ /* 0x000064000021f000 */
[----:B0-----:R-:W-:Y:S02]  /*0310*/  HFMA2 R4, -RZ, RZ, 0, 0 ;  /* 0x00000000ff047431 */ /* 0x001fe400000001ff */
[----:B-1----:R-:W-:-:S04]  /*0320*/  IMAD.MOV R8, RZ, RZ, -R5 ;  /* 0x000000ffff087224 */ /* 0x002fc800078e0a05 */
[----:B------:R-:W-:Y:S02]  /*0330*/  IMAD R7, R8, R9, RZ ;  /* 0x0000000908077224 */ /* 0x000fe400078e02ff */
[----:B------:R-:W-:Y:S02]  /*0340*/  IMAD.MOV.U32 R8, RZ, RZ, 0x2 ;  /* 0x00000002ff087424 */ /* 0x000fe400078e00ff */
        /* <DEDUP_REMOVED lines=11> */
[----:B------:R-:W-:Y:S01]  /*0400*/  @P2 IADD3 R5, PT, PT, R5, 0x1, RZ ;  /* 0x0000000105052810 */ /* 0x000fe20007ffe0ff */
[----:B------:R-:W-:Y:S06]  /*0410*/  @!P3 BRA `(.L_x_32) ;  /* 0x00000000000cb947 */ /* 0x000fec0003800000 */
[----:B------:R-:W-:-:S13]  /*0420*/  ISETP.NE.AND P2, PT, R10, 0x2, PT ;  /* 0x000000020a00780c */ /* 0x000fda0003f45270 */
[----:B------:R-:W-:Y:S01]  /*0430*/  @!P2 MOV R8, RZ ;  /* 0x000000ff0008a202 */ /* 0x000fe20000000f00 */
[----:B------:R-:W-:-:S07]  /*0440*/  @P2 IMAD.MOV.U32 R8, RZ, RZ, R10 ;  /* 0x000000ffff082224 */ /* 0x000fce00078e000a */
.L_x_32:
[----:B------:R-:W-:Y:S05]  /*0450*/  BSYNC.RECONVERGENT B0 ;  /* 0x0000000000007941 */ /* 0x000fea0003800200 */
.L_x_31:
[----:B------:R-:W0:Y:S01]  /*0460*/  LDCU.64 UR4, c[0x0][0x390] ;  /* 0x00007200ff0477ac */ /* 0x000e220008000a00 */
[----:B------:R-:W-:Y:S02]  /*0470*/  @!P0 IADD3 R5, PT, PT, -R5, RZ, RZ ;  /* 0x000000ff05058210 */ /* 0x000fe40007ffe1ff */
[----:B------:R-:W-:Y:S01]  /*0480*/  @!P1 LOP3.LUT R5, RZ, R2, RZ, 0x33, !PT ;  /* 0x00000002ff059212 */ /* 0x000fe200078e33ff */
[----:B------:R-:W1:Y:S04]  /*0490*/  LDCU.64 UR6, c[0x0][0x388] ;  /* 0x00007100ff0677ac */ /* 0x000e680008000a00 */
        /* <DEDUP_REMOVED lines=10> */
[----:B------:R-:W0:Y:S01]  /*0540*/  LDC.64 R6, c[0x0][0x398] ;  /* 0x0000e600ff067b82 */ /* 0x000e220000000a00 */
[----:B------:R-:W1:Y:S01]  /*0550*/  LDCU.64 UR4, c[0x0][0x358] ;  /* 0x00006b00ff0477ac */ /* 0x000e620008000a00 */
[----:B------:R-:W-:Y:S02]  /*0560*/  IMAD R3, R3, 0x3, R11 ;  /* 0x0000000303037824 */ /* 0x000fe400078e020b */
[----:B------:R-:W-:-:S04]  /*0570*/  IMAD R8, R8, UR7, R13 ;  /* 0x0000000708087c24 */ /* 0x000fc8000f8e020d */
[----:B------:R-:W2:Y:S01]  /*0580*/  LDC.64 R4, c[0x0][0x380] ;  /* 0x0000e000ff047b82 */ /* 0x000ea20000000a00 */
[----:B------:R-:W-:Y:S02]  /*0590*/  IMAD R9, R8, UR6, R9 ;  /* 0x0000000608097c24 */ /* 0x000fe4000f8e0209 */
[----:B0-----:R-:W-:-:S04]  /*05a0*/  IMAD.WIDE R2, R3, 0x4, R6 ;  /* 0x0000000403027825 */ /* 0x001fc800078e0206 */
[----:B------:R-:W-:Y:S02]  /*05b0*/  IMAD.WIDE R6, R0, 0x4, R6 ;  /* 0x0000000400067825 */ /* 0x000fe400078e0206 */
[----:B-1----:R-:W3:Y:S02]  /*05c0*/  LDG.E R2, desc[UR4][R2.64] ;  /* 0x0000000402027981 */ /* 0x002ee4000c1e1900 */
[----:B--2---:R-:W-:Y:S02]  /*05d0*/  IMAD.WIDE R4, R9, 0x4, R4 ;  /* 0x0000000409047825 */ /* 0x004fe400078e0204 */
[----:B------:R-:W2:Y:S04]  /*05e0*/  LDG.E R7, desc[UR4][R6.64] ;  /* 0x0000000406077981 */ /* 0x000ea8000c1e1900 */
[----:B------:R-:W4:Y:S01]  /*05f0*/  LDG.E R0, desc[UR4][R4.64] ;  /* 0x0000000404007981 */ /* 0x000f22000c1e1900 */
[C---:B---3--:R-:W-:Y:S01]  /*0600*/  FADD R9, -R2.reuse, 1 ;  /* 0x3f80000002097421 */ /* 0x048fe20000000100 */
[----:B--2---:R-:W-:-:S04]  /*0610*/  FMUL R11, R2, R7 ;  /* 0x00000007020b7220 */ /* 0x004fc80000400000 */
[----:B----4-:R-:W-:-:S05]  /*0620*/  FFMA R9, R0, R9, R11 ;  /* 0x0000000900097223 */ /* 0x010fca000000000b */
[----:B------:R-:W-:Y:S01]  /*0630*/  STG.E desc[UR4][R4.64], R9 ;  /* 0x0000000904007986 */ /* 0x000fe2000c101904 */
[----:B------:R-:W-:Y:S05]  /*0640*/  EXIT ;  /* 0x000000000000794d */ /* 0x000fea0003800000 */
.L_x_33:
        /* <DEDUP_REMOVED lines=11> */
.L_x_47:


//--------------------- .text.DrawRgbaColorKernel --------------------------
	.section	.text.DrawRgbaColorKernel,"ax",@progbits
	.align	128
        .global         DrawRgbaColorKernel
        .type           DrawRgbaColorKernel,@function
        .size           DrawRgbaColorKernel,(.L_x_48 - DrawRgbaColorKernel)
        .other          DrawRgbaColorKernel,@"STO_CUDA_ENTRY STV_DEFAULT"
DrawRgbaColorKernel:
.text.DrawRgbaColorKernel:
        /* <DEDUP_REMOVED lines=48> */
[----:B-1----:R-:W-:Y:S02]  /*0300*/  IMAD.MOV.U32 R4, RZ, RZ, RZ ;  /* 0x000000ffff047224 */ /* 0x002fe400078e00ff */
[----:B---3--:R-:W-:-:S04]  /*0310*/  IMAD.MOV R11, RZ, RZ, -R5 ;  /* 0x000000ffff0b7224 */ /* 0x008fc800078e0a05 */
[----:B------:R-:W-:-:S04]  /*0320*/  IMAD R3, R11, R10, RZ ;  /* 0x0000000a0b037224 */ /* 0x000fc800078e02ff */
[----:B------:R-:W-:Y:S01]  /*0330*/  IMAD.HI.U32 R5, R5, R3, R4 ;  /* 0x0000000305057227 */ /* 0x000fe200078e0004 */
[----:B------:R-:W-:-:S05]  /*0340*/  MOV R3, R6 ;  /* 0x0000000600037202 */ /* 0x000fca0000000f00 */
[----:B------:R-:W-:-:S04]  /*0350*/  IMAD.HI.U32 R5, R5, R3, RZ ;  /* 0x0000000305057227 */ /* 0x000fc800078e00ff */
[----:B------:R-:W-:-:S04]  /*0360*/  IMAD.MOV R4, RZ, RZ, -R5 ;  /* 0x000000ffff047224 */ /* 0x000fc800078e0a05 */
[----:B------:R-:W-:-:S05]  /*0370*/  IMAD R3, R10, R4, R3 ;  /* 0x000000040a037224 */ /* 0x000fca00078e0203 */
[----:B------:R-:W-:-:S13]  /*0380*/  ISETP.GT.U32.AND P2, PT, R10, R3, PT ;  /* 0x000000030a00720c */ /* 0x000fda0003f44070 */
[----:B------:R-:W-:Y:S01]  /*0390*/  @!P2 IMAD.IADD R3, R3, 0x1, -R10 ;  /* 0x000000010303a824 */ /* 0x000fe200078e0a0a */
[----:B------:R-:W-:Y:S02]  /*03a0*/  @!P2 IADD3 R5, PT, PT, R5, 0x1, RZ ;  /* 0x000000010505a810 */ /* 0x000fe40007ffe0ff */
[----:B------:R-:W-:Y:S02]  /*03b0*/  ISETP.NE.AND P2, PT, R2, RZ, PT ;  /* 0x000000ff0200720c */ /* 0x000fe40003f45270 */
[----:B------:R-:W-:Y:S02]  /*03c0*/  ISETP.GE.U32.AND P0, PT, R3, R10, PT ;  /* 0x0000000a0300720c */ /* 0x000fe40003f06070 */
[----:B------:R-:W-:-:S04]  /*03d0*/  LOP3.LUT R3, R9, R2, RZ, 0x3c, !PT ;  /* 0x0000000209037212 */ /* 0x000fc800078e3cff */
[----:B------:R-:W-:-:S07]  /*03e0*/  ISETP.GE.AND P1, PT, R3, RZ, PT ;  /* 0x000000ff0300720c */ /* 0x000fce0003f26270 */
[----:B------:R-:W-:-:S06]  /*03f0*/  @P0 VIADD R5, R5, 0x1 ;  /* 0x0000000105050836 */ /* 0x000fcc0000000000 */
        /* <DEDUP_REMOVED lines=13> */
[----:B------:R-:W1:Y:S01]  /*04d0*/  LDCU UR8, c[0x0][0x3a0] ;  /* 0x00007400ff0877ac */ /* 0x000e620008000800 */
[C---:B------:R-:W-:Y:S01]  /*04e0*/  ISETP.NE.AND P0, PT, R0.reuse, RZ, PT ;  /* 0x000000ff0000720c */ /* 0x040fe20003f05270 */
[----:B------:R-:W-:Y:S01]  /*04f0*/  IMAD R4, R0, UR7, R7 ;  /* 0x0000000700047c24 */ /* 0x000fe2000f8e0207 */
[----:B------:R-:W-:Y:S01]  /*0500*/  BSSY.RECONVERGENT B0, `(.L_x_34) ;  /* 0x000000e000007945 */ /* 0x000fe20003800200 */
[----:B------:R-:W2:Y:S02]  /*0510*/  LDCU.64 UR4, c[0x0][0x358] ;  /* 0x00006b00ff0477ac */ /* 0x000ea40008000a00 */
[----:B------:R-:W-:-:S04]  /*0520*/  IMAD R5, R4, UR6, R5 ;  /* 0x0000000604057c24 */ /* 0x000fc8000f8e0205 */
[----:B0-----:R-:W-:-:S04]  /*0530*/  IMAD.WIDE R2, R5, 0x4, R2 ;  /* 0x0000000405027825 */ /* 0x001fc800078e0202 */
[----:B-1----:R-:W-:Y:S01]  /*0540*/  IMAD.U32 R5, RZ, RZ, UR8 ;  /* 0x00000008ff057e24 */ /* 0x002fe2000f8e00ff */
[----:B--2---:R-:W-:Y:S06]  /*0550*/  @!P0 BRA `(.L_x_35) ;  /* 0x0000000000208947 */ /* 0x004fec0003800000 */
[----:B------:R-:W0:Y:S01]  /*0560*/  LDCU UR8, c[0x0][0x3a8] ;  /* 0x00007500ff0877ac */ /* 0x000e220008000800 */
[----:B------:R-:W-:Y:S02]  /*0570*/  ISETP.NE.AND P0, PT, R0, 0x2, PT ;  /* 0x000000020000780c */ /* 0x000fe40003f05270 */
[----:B0-----:R-:W-:-:S11]  /*0580*/  MOV R5, UR8 ;  /* 0x0000000800057c02 */ /* 0x001fd60008000f00 */
[----:B------:R-:W-:Y:S05]  /*0590*/  @!P0 BRA `(.L_x_35) ;  /* 0x0000000000108947 */ /* 0x000fea0003800000 */
[----:B------:R-:W0:Y:S01]  /*05a0*/  LDCU UR8, c[0x0][0x3a4] ;  /* 0x00007480ff0877ac */ /* 0x000e220008000800 */
[----:B------:R-:W-:Y:S01]  /*05b0*/  ISETP.NE.AND P0, PT, R0, 0x1, PT ;  /* 0x000000010000780c */ /* 0x000fe20003f05270 */
[----:B0-----:R-:W-:-:S12]  /*05c0*/  IMAD.U32 R5, RZ, RZ, UR8 ;  /* 0x00000008ff057e24 */ /* 0x001fd8000f8e00ff */
[----:B------:R-:W-:-:S07]  /*05d0*/  @P0 MOV R5, RZ ;  /* 0x000000ff00050202 */ /* 0x000fce0000000f00 */
.L_x_35:
[----:B------:R-:W-:Y:S05]  /*05e0*/  BSYNC.RECONVERGENT B0 ;  /* 0x0000000000007941 */ /* 0x000fea0003800200 */
.L_x_34:
[----:B------:R-:W-:Y:S01]  /*05f0*/  STG.E desc[UR4][R2.64], R5 ;  /* 0x0000000502007986 */ /* 0x000fe2000c101904 */
[----:B------:R-:W-:Y:S05]  /*0600*/  EXIT ;  /* 0x000000000000794d */ /* 0x000fea0003800000 */
.L_x_36:
        /* <DEDUP_REMOVED lines=15> */
.L_x_48:


//--------------------- .text.AddRgbNoiseKernel   --------------------------
	.section	.text.AddRgbNoiseKernel,"ax",@progbits
	.align	128
        .global         AddRgbNoiseKernel
        .type           AddRgbNoiseKernel,@function
        .size           AddRgbNoiseKernel,(.L_x_49 - AddRgbNoiseKernel)
        .other          AddRgbNoiseKernel,@"STO_CUDA_ENTRY STV_DEFAULT"
AddRgbNoiseKernel:
.text.AddRgbNoiseKernel:
        /* <DEDUP_REMOVED lines=13> */
[----:B------:R-:W1:Y:S07]  /*00d0*/  LDCU.64 UR4, c[0x0][0x358] ;  /* 0x00006b00ff0477ac */ /* 0x000e6e0008000a00 */
[----:B------:R-:W2:Y:S01]  /*00e0*/  LDC.64 R2, c[0x0][0x380] ;  /* 0x0000e000ff027b82 */ /* 0x000ea20000000a00 */
[----:B0-----:R-:W-:-:S04]  /*00f0*/  IMAD.WIDE R4, R11, 0x4, R4 ;  /* 0x000000040b047825 */ /* 0x001fc800078e0204 */
[C---:B------:R-:W-:Y:S02]  /*0100*/  IMAD.WIDE R6, R9.reuse, 0x4, R4 ;  /* 0x0000000409067825 */ /* 0x040fe400078e0204 */
[----:B-1----:R-:W3:Y:S02]  /*0110*/  LDG.E R4, desc[UR4][R4.64] ;  /* 0x0000000404047981 */ /* 0x002ee4000c1e1900 */
[----:B------:R-:W-:Y:S02]  /*0120*/  IMAD.WIDE R8, R9, 0x4, R6 ;  /* 0x0000000409087825 */ /* 0x000fe400078e0206 */
[----:B------:R-:W4:Y:S02]  /*0130*/  LDG.E R6, desc[UR4][R6.64] ;  /* 0x0000000406067981 */ /* 0x000f24000c1e1900 */
[----:B--2---:R-:W-:Y:S02]  /*0140*/  IMAD.WIDE R2, R11, 0x4, R2 ;  /* 0x000000040b027825 */ /* 0x004fe400078e0202 */
[----:B------:R-:W2:Y:S04]  /*0150*/  LDG.E R8, desc[UR4][R8.64] ;  /* 0x0000000408087981 */ /* 0x000ea8000c1e1900 */
[----:B------:R-:W5:Y:S01]  /*0160*/  LDG.E R0, desc[UR4][R2.64] ;  /* 0x0000000402007981 */ /* 0x000f62000c1e1900 */
[----:B---3--:R-:W-:Y:S08]  /*0170*/  F2I.TRUNC.NTZ R11, R4 ;  /* 0x00000004000b7305 */ /* 0x008ff0000020f100 */
[----:B----4-:R-:W0:Y:S08]  /*0180*/  F2I.TRUNC.NTZ R13, R6 ;  /* 0x00000006000d7305 */ /* 0x010e30000020f100 */
[----:B--2---:R-:W1:Y:S01]  /*0190*/  F2I.TRUNC.NTZ R15, R8 ;  /* 0x00000008000f7305 */ /* 0x004e62000020f100 */
[----:B-----5:R-:W-:-:S02]  /*01a0*/  SHF.R.U32.HI R10, RZ, 0x8, R0 ;  /* 0x00000008ff0a7819 */ /* 0x020fc40000011600 */
[----:B------:R-:W-:Y:S02]  /*01b0*/  SHF.R.U32.HI R12, RZ, 0x10, R0 ;  /* 0x00000010ff0c7819 */ /* 0x000fe40000011600 */
[----:B------:R-:W-:Y:S02]  /*01c0*/  LOP3.LUT R10, R10, 0xff, RZ, 0xc0, !PT ;  /* 0x000000ff0a0a7812 */ /* 0x000fe400078ec0ff */
[----:B------:R-:W-:Y:S02]  /*01d0*/  LOP3.LUT R12, R12, 0xff, RZ, 0xc0, !PT ;  /* 0x000000ff0c0c7812 */ /* 0x000fe400078ec0ff */
[----:B0-----:R-:W-:Y:S02]  /*01e0*/  VIADDMNMX.RELU R10, R13, R10, 0xff, PT ;  /* 0x000000ff0d0a7446 */ /* 0x001fe4000380110a */
[----:B------:R-:W-:Y:S02]  /*01f0*/  LOP3.LUT R0, R0, 0xff, RZ, 0xc0, !PT ;  /* 0x000000ff00007812 */ /* 0x000fe400078ec0ff */
[----:B-1----:R-:W-:Y:S01]  /*0200*/  VIADDMNMX.RELU R12, R15, R12, 0xff, PT ;  /* 0x000000ff0f0c7446 */ /* 0x002fe2000380110c */
[----:B------:R-:W-:Y:S01]  /*0210*/  IMAD.SHL.U32 R5, R10, 0x100, RZ ;  /* 0x000001000a057824 */ /* 0x000fe200078e00ff */
[----:B------:R-:W-:-:S03]  /*0220*/  VIADDMNMX.RELU R0, R11, R0, 0xff, PT ;  /* 0x000000ff0b007446 */ /* 0x000fc60003801100 */
[----:B------:R-:W-:-:S05]  /*0230*/  IMAD.U32 R12, R12, 0x10000, RZ ;  /* 0x000100000c0c7824 */ /* 0x000fca00078e00ff */
[----:B------:R-:W-:-:S05]  /*0240*/  LOP3.LUT R5, R12, R5, R0, 0xfe, !PT ;  /* 0x000000050c057212 */ /* 0x000fca00078efe00 */
[----:B------:R-:W-:Y:S01]  /*0250*/  STG.E desc[UR4][R2.64], R5 ;  /* 0x0000000502007986 */ /* 0x000fe2000c101904 */
[----:B------:R-:W-:Y:S05]  /*0260*/  EXIT ;  /* 0x000000000000794d */ /* 0x000fea0003800000 */
.L_x_37:
        /* <DEDUP_REMOVED lines=9> */
.L_x_49:


//--------------------- .text.DrawRgbBackgroundKernel --------------------------
	.section	.text.DrawRgbBackgroundKernel,"ax",@progbits
	.align	128
        .global         DrawRgbBackgroundKernel
        .type           DrawRgbBackgroundKernel,@function
        .size           DrawRgbBackgroundKernel,(.L_x_50 - DrawRgbBackgroundKernel)
        .other          DrawRgbBackgroundKernel,@"STO_CUDA_ENTRY STV_DEFAULT"
DrawRgbBackgroundKernel:
.text.DrawRgbBackgroundKernel:
[----:B------:R-:W-:Y:S01]  /*0000*/  LDC R1, c[0x0][0x37c] ;  /* 0x0000df00ff017b82 */ /* 0x000fe20000000800 */
[----:B------:R-:W0:Y:S01]  /*0010*/  S2R R0, SR_TID.X ;  /* 0x0000000000007919 */ /* 0x000e220000002100 */
[----:B------:R-:W0:Y:S01]  /*0020*/  LDCU UR4, c[0x0][0x360] ;  /* 0x00006c00ff0477ac */ /* 0x000e220008000800 */
[----:B------:R-:W0:Y:S01]  /*0030*/  S2R R3, SR_CTAID.Z ;  /* 0x0000000000037919 */ /* 0x000e220000002700 */
[----:B------:R-:W1:Y:S01]  /*0040*/  LDCU UR6, c[0x0][0x388] ;  /* 0x00007100ff0677ac */ /* 0x000e620008000800 */
[----:B------:R-:W2:Y:S02]  /*0050*/  LDCU UR5, c[0x0][0x390] ;  /* 0x00007200ff0577ac */ /* 0x000ea40008000800 */
[----:B--2---:R-:W-:Y:S02]  /*0060*/  IMAD.U32 R5, RZ, RZ, UR5 ;  /* 0x00000005ff057e24 */ /* 0x004fe4000f8e00ff */
[----:B0-----:R-:W-:-:S05]  /*0070*/  IMAD R0, R3, UR4, R0 ;  /* 0x0000000403007c24 */ /* 0x001fca000f8e0200 */
[----:B-1----:R-:W-:-:S13]  /*0080*/  ISETP.GE.AND P0, PT, R0, UR6, PT ;  /* 0x0000000600007c0c */ /* 0x002fda000bf06270 */
[----:B------:R-:W-:Y:S05]  /*0090*/  @P0 EXIT ;  /* 0x000000000000094d */ /* 0x000fea0003800000 */
[----:B------:R-:W0:Y:S01]  /*00a0*/  S2R R4, SR_CTAID.Y ;  /* 0x0000000000047919 */ /* 0x000e220000002600 */
[----:B------:R-:W1:Y:S01]  /*00b0*/  LDCU UR4, c[0x0][0x38c] ;  /* 0x00007180ff0477ac */ /* 0x000e620008000800 */
[----:B------:R-:W0:Y:S01]  /*00c0*/  S2R R3, SR_CTAID.X ;  /* 0x0000000000037919 */ /* 0x000e220000002500 */
[----:B------:R-:W0:Y:S01]  /*00d0*/  LDCU UR5, c[0x0][0x370] ;  /* 0x00006e00ff0577ac */ /* 0x000e220008000800 */
[----:B-1----:R-:W-:-:S04]  /*00e0*/  UIMAD UR4, UR6, UR4, URZ ;  /* 0x00000004060472a4 */ /* 0x002fc8000f8e02ff */
[----:B------:R-:W-:Y:S01]  /*00f0*/  UIMAD UR4, UR4, 0x3, URZ ;  /* 0x00000003040478a4 */ /* 0x000fe2000f8e02ff */
[----:B0-----:R-:W-:-:S04]  /*0100*/  IMAD R3, R4, UR5, R3 ;  /* 0x0000000504037c24 */ /* 0x001fc8000f8e0203 */
[----:B------:R-:W-:-:S05]  /*0110*/  IMAD R7, R3, UR6, R0 ;  /* 0x0000000603077c24 */ /* 0x000fca000f8e0200 */
[----:B------:R-:W-:-:S13]  /*0120*/  ISETP.GE.AND P0, PT, R7, UR4, PT ;  /* 0x0000000407007c0c */ /* 0x000fda000bf06270 */
[----:B------:R-:W-:Y:S05]  /*0130*/  @P0 EXIT ;  /* 0x000000000000094d */ /* 0x000fea0003800000 */
[----:B------:R-:W0:Y:S01]  /*0140*/  LDC.64 R2, c[0x0][0x380] ;  /* 0x0000e000ff027b82 */ /* 0x000e220000000a00 */
[----:B------:R-:W-:Y:S01]  /*0150*/  PRMT R0, R4, 0x9910, RZ ;  /* 0x0000991004007816 */ /* 0x000fe200000000ff */
[----:B------:R-:W1:Y:S03]  /*0160*/  LDCU.64 UR4, c[0x0][0x358] ;  /* 0x00006b00ff0477ac */ /* 0x000e660008000a00 */
[----:B------:R-:W-:Y:S01]  /*0170*/  ISETP.NE.AND P0, PT, R0, RZ, PT ;  /* 0x000000ff0000720c */ /* 0x000fe20003f05270 */
[----:B0-----:R-:W-:-:S12]  /*0180*/  IMAD.WIDE R2, R7, 0x4, R2 ;  /* 0x0000000407027825 */ /* 0x001fd800078e0202 */
[----:B-1----:R-:W-:Y:S05]  /*0190*/  @!P0 BRA `(.L_x_38) ;  /* 0x0000000000188947 */ /* 0x002fea0003800000 */
[----:B------:R-:W0:Y:S01]  /*01a0*/  LDC R5, c[0x0][0x398] ;  /* 0x0000e600ff057b82 */ /* 0x000e220000000800 */
[----:B------:R-:W-:-:S13]  /*01b0*/  ISETP.NE.AND P0, PT, R0, 0x2, PT ;  /* 0x000000020000780c */ /* 0x000fda0003f05270 */
[----:B------:R-:W-:Y:S05]  /*01c0*/  @!P0 BRA `(.L_x_38) ;  /* 0x00000000000c8947 */ /* 0x000fea0003800000 */
[----:B0-----:R-:W0:Y:S01]  /*01d0*/  LDC R5, c[0x0][0x394] ;  /* 0x0000e500ff057b82 */ /* 0x001e220000000800 */
[----:B------:R-:W-:-:S13]  /*01e0*/  ISETP.NE.AND P0, PT, R0, 0x1, PT ;  /* 0x000000010000780c */ /* 0x000fda0003f05270 */
[----:B0-----:R-:W-:-:S07]  /*01f0*/  @P0 IMAD.MOV.U32 R5, RZ, RZ, RZ ;  /* 0x000000ffff050224 */ /* 0x001fce00078e00ff */
.L_x_38:
[----:B0-----:R-:W-:Y:S01]  /*0200*/  STG.E desc[UR4][R2.64], R5 ;  /* 0x0000000502007986 */ /* 0x001fe2000c101904 */
[----:B------:R-:W-:Y:S05]  /*0210*/  EXIT ;  /* 0x000000000000794d */ /* 0x000fea0003800000 */
.L_x_39:
        /* <DEDUP_REMOVED lines=14> */
.L_x_50:


//--------------------- .nv.shared.reserved.0     --------------------------
	.section	.nv.shared.reserved.0,"aw",@nobits
	.weak		__nv_reservedSMEM_offset_0_alias
	.size		__nv_reservedSMEM_offset_0_alias, 0, 64
	.other		__nv_reservedSMEM_offset_0_alias,@"STO_CUDA_RESERVED_SHARED STV_DEFAULT"
__nv_reservedSMEM_offset_0_alias:
	.zero		0
	.zero		64


//--------------------- .nv.constant0.ExtractRawComponentsToRgbKernel --------------------------
	.section	.nv.constant0.ExtractRawComponentsToRgbKernel,"a",@progbits
	.sectionflags	@""
	.align	4
.nv.constant0.ExtractRawComponentsToRgbKernel:
	.zero		912


//--------------------- .nv.constant0.DrawMaskedColorKernel2DBlock --------------------------
	.section	.nv.constant0.DrawMaskedColorKernel2DBlock,"a",@progbits
	.sectionflags	@""
	.align	4
.nv.constant0.DrawMaskedColorKernel2DBlock:
	.zero		948


//--------------------- .nv.constant0.DrawMaskedColorKernel --------------------------
	.section	.nv.constant0.DrawMaskedColorKernel,"a",@progbits
	.sectionflags	@""
	.align	4
.nv.constant0.DrawMaskedColorKernel:
	.zero		948


//--------------------- .nv.constant0.DrawRgbaTextureKernel2DBlock --------------------------
	.section	.nv.constant0.DrawRgbaTextureKernel2DBlock,"a",@progbits
	.sectionflags	@""
	.align	4
.nv.constant0.DrawRgbaTextureKernel2DBlock:
	.zero		936


//--------------------- .nv.constant0.DrawMaskedColorKernelNearestNeighbor --------------------------
	.section	.nv.constant0.DrawMaskedColorKernelNearestNeighbor,"a",@progbits
	.sectionflags	@""
	.align	4
.nv.constant0.DrawMaskedColorKernelNearestNeighbor:
	.zero		956


//--------------------- .nv.constant0.DrawRgbaTextureKernelNearestNeighbor --------------------------
	.section	.nv.constant0.DrawRgbaTextureKernelNearestNeighbor,"a",@progbits
	.sectionflags	@""
	.align	4
.nv.constant0.DrawRgbaTextureKernelNearestNeighbor:
	.zero		944


//--------------------- .nv.constant0.DrawRgbaTextureKernel --------------------------
	.section	.nv.constant0.DrawRgbaTextureKernel,"a",@progbits
	.sectionflags	@""
	.align	4
.nv.constant0.DrawRgbaTextureKernel:
	.zero		936


//--------------------- .nv.constant0.DrawRgbaColorKernel --------------------------
	.section	.nv.constant0.DrawRgbaColorKernel,"a",@progbits
	.sectionflags	@""
	.align	4
.nv.constant0.DrawRgbaColorKernel:
	.zero		940


//--------------------- .nv.constant0.AddRgbNoiseKernel --------------------------
	.section	.nv.constant0.AddRgbNoiseKernel,"a",@progbits
	.sectionflags	@""
	.align	4
.nv.constant0.AddRgbNoiseKernel:
	.zero		920


//--------------------- .nv.constant0.DrawRgbBackgroundKernel --------------------------
	.section	.nv.constant0.DrawRgbBackgroundKernel,"a",@progbits
	.sectionflags	@""
	.align	4
.nv.constant0.DrawRgbBackgroundKernel:
	.zero		924


//--------------------- SYMBOLS --------------------------

	.type		.nv.reservedSmem.offset0,@object
	.size		.nv.reservedSmem.offset0,0x4
